//
// Generated by NVIDIA NVVM Compiler
//
// Compiler Build ID: CL-36424714
// Cuda compilation tools, release 13.0, V13.0.88
// Based on NVVM 20.0.0
//

.version 9.0
.target sm_100
.address_size 64

	// .globl	_Z9lstm_gemmPfS_S_S_S_iiiiii

.visible .entry _Z9lstm_gemmPfS_S_S_S_iiiiii(
	.param .u64 .ptr .align 1 _Z9lstm_gemmPfS_S_S_S_iiiiii_param_0,
	.param .u64 .ptr .align 1 _Z9lstm_gemmPfS_S_S_S_iiiiii_param_1,
	.param .u64 .ptr .align 1 _Z9lstm_gemmPfS_S_S_S_iiiiii_param_2,
	.param .u64 .ptr .align 1 _Z9lstm_gemmPfS_S_S_S_iiiiii_param_3,
	.param .u64 .ptr .align 1 _Z9lstm_gemmPfS_S_S_S_iiiiii_param_4,
	.param .u32 _Z9lstm_gemmPfS_S_S_S_iiiiii_param_5,
	.param .u32 _Z9lstm_gemmPfS_S_S_S_iiiiii_param_6,
	.param .u32 _Z9lstm_gemmPfS_S_S_S_iiiiii_param_7,
	.param .u32 _Z9lstm_gemmPfS_S_S_S_iiiiii_param_8,
	.param .u32 _Z9lstm_gemmPfS_S_S_S_iiiiii_param_9,
	.param .u32 _Z9lstm_gemmPfS_S_S_S_iiiiii_param_10
)
{
	.reg .pred 	%p<25>;
	.reg .b32 	%r<68>;
	.reg .b32 	%f<115>;
	.reg .b64 	%rd<57>;

	ld.param.u64 	%rd25, [_Z9lstm_gemmPfS_S_S_S_iiiiii_param_0];
	ld.param.u64 	%rd26, [_Z9lstm_gemmPfS_S_S_S_iiiiii_param_1];
	ld.param.u64 	%rd27, [_Z9lstm_gemmPfS_S_S_S_iiiiii_param_2];
	ld.param.u32 	%r30, [_Z9lstm_gemmPfS_S_S_S_iiiiii_param_5];
	ld.param.u32 	%r31, [_Z9lstm_gemmPfS_S_S_S_iiiiii_param_6];
	ld.param.u32 	%r32, [_Z9lstm_gemmPfS_S_S_S_iiiiii_param_7];
	ld.param.u32 	%r33, [_Z9lstm_gemmPfS_S_S_S_iiiiii_param_8];
	ld.param.u32 	%r34, [_Z9lstm_gemmPfS_S_S_S_iiiiii_param_9];
	ld.param.u32 	%r35, [_Z9lstm_gemmPfS_S_S_S_iiiiii_param_10];
	cvta.to.global.u64 	%rd1, %rd27;
	cvta.to.global.u64 	%rd2, %rd25;
	cvta.to.global.u64 	%rd3, %rd26;
	mov.u32 	%r36, %tid.x;
	mov.u32 	%r37, %ctaid.x;
	mov.u32 	%r38, %ntid.x;
	mad.lo.s32 	%r1, %r37, %r38, %r36;
	mov.u32 	%r39, %tid.y;
	mov.u32 	%r40, %ctaid.y;
	mov.u32 	%r41, %ntid.y;
	mad.lo.s32 	%r2, %r40, %r41, %r39;
	setp.lt.s32 	%p1, %r31, 1;
	mov.f32 	%f114, 0f00000000;
	@%p1 bra 	$L__BB0_57;
	mad.lo.s32 	%r43, %r35, %r30, %r1;
	mul.lo.s32 	%r44, %r43, %r34;
	sub.s32 	%r3, %r44, %r33;
	mul.lo.s32 	%r4, %r43, %r33;
	and.b32  	%r5, %r31, 7;
	setp.lt.u32 	%p2, %r31, 8;
	mov.f32 	%f114, 0f00000000;
	mov.b32 	%r66, 0;
	@%p2 bra 	$L__BB0_28;
	and.b32  	%r66, %r31, 2147483640;
	shl.b32 	%r7, %r32, 3;
	mov.f32 	%f114, 0f00000000;
	mov.b32 	%r64, 0;
	mul.wide.s32 	%rd7, %r32, 4;
	mov.u32 	%r61, %r3;
	mov.u32 	%r62, %r4;
	mov.u32 	%r63, %r2;
$L__BB0_3:
	.pragma "nounroll";
	mul.wide.s32 	%rd28, %r62, 4;
	add.s64 	%rd29, %rd2, %rd28;
	add.s64 	%rd4, %rd29, 16;
	mul.wide.s32 	%rd30, %r61, 4;
	add.s64 	%rd31, %rd3, %rd30;
	add.s64 	%rd5, %rd31, 16;
	setp.ge.s32 	%p3, %r64, %r33;
	@%p3 bra 	$L__BB0_5;
	ld.global.f32 	%f93, [%rd4+-16];
	bra.uni 	$L__BB0_6;
$L__BB0_5:
	ld.global.f32 	%f93, [%rd5+-16];
$L__BB0_6:
	mul.wide.s32 	%rd32, %r63, 4;
	add.s64 	%rd6, %rd1, %rd32;
	ld.global.f32 	%f73, [%rd6];
	fma.rn.f32 	%f5, %f93, %f73, %f114;
	add.s32 	%r12, %r64, 1;
	setp.lt.s32 	%p4, %r12, %r33;
	@%p4 bra 	$L__BB0_8;
	ld.global.f32 	%f94, [%rd5+-12];
	bra.uni 	$L__BB0_9;
$L__BB0_8:
	ld.global.f32 	%f94, [%rd4+-12];
$L__BB0_9:
	add.s64 	%rd8, %rd6, %rd7;
	ld.global.f32 	%f74, [%rd8];
	fma.rn.f32 	%f9, %f94, %f74, %f5;
	add.s32 	%r13, %r12, 1;
	setp.lt.s32 	%p5, %r13, %r33;
	@%p5 bra 	$L__BB0_11;
	ld.global.f32 	%f95, [%rd5+-8];
	bra.uni 	$L__BB0_12;
$L__BB0_11:
	ld.global.f32 	%f95, [%rd4+-8];
$L__BB0_12:
	add.s64 	%rd9, %rd8, %rd7;
	ld.global.f32 	%f75, [%rd9];
	fma.rn.f32 	%f13, %f95, %f75, %f9;
	add.s32 	%r14, %r13, 1;
	setp.lt.s32 	%p6, %r14, %r33;
	@%p6 bra 	$L__BB0_14;
	ld.global.f32 	%f96, [%rd5+-4];
	bra.uni 	$L__BB0_15;
$L__BB0_14:
	ld.global.f32 	%f96, [%rd4+-4];
$L__BB0_15:
	add.s64 	%rd10, %rd9, %rd7;
	ld.global.f32 	%f76, [%rd10];
	fma.rn.f32 	%f17, %f96, %f76, %f13;
	add.s32 	%r15, %r14, 1;
	setp.lt.s32 	%p7, %r15, %r33;
	@%p7 bra 	$L__BB0_17;
	ld.global.f32 	%f97, [%rd5];
	bra.uni 	$L__BB0_18;
$L__BB0_17:
	ld.global.f32 	%f97, [%rd4];
$L__BB0_18:
	add.s64 	%rd11, %rd10, %rd7;
	ld.global.f32 	%f77, [%rd11];
	fma.rn.f32 	%f21, %f97, %f77, %f17;
	add.s32 	%r16, %r15, 1;
	setp.lt.s32 	%p8, %r16, %r33;
	@%p8 bra 	$L__BB0_20;
	ld.global.f32 	%f98, [%rd5+4];
	bra.uni 	$L__BB0_21;
$L__BB0_20:
	ld.global.f32 	%f98, [%rd4+4];
$L__BB0_21:
	add.s64 	%rd12, %rd11, %rd7;
	ld.global.f32 	%f78, [%rd12];
	fma.rn.f32 	%f25, %f98, %f78, %f21;
	add.s32 	%r17, %r16, 1;
	setp.lt.s32 	%p9, %r17, %r33;
	@%p9 bra 	$L__BB0_23;
	ld.global.f32 	%f99, [%rd5+8];
	bra.uni 	$L__BB0_24;
$L__BB0_23:
	ld.global.f32 	%f99, [%rd4+8];
$L__BB0_24:
	add.s64 	%rd13, %rd12, %rd7;
	ld.global.f32 	%f79, [%rd13];
	fma.rn.f32 	%f29, %f99, %f79, %f25;
	add.s32 	%r18, %r17, 1;
	setp.lt.s32 	%p10, %r18, %r33;
	@%p10 bra 	$L__BB0_26;
	ld.global.f32 	%f100, [%rd5+12];
	bra.uni 	$L__BB0_27;
$L__BB0_26:
	ld.global.f32 	%f100, [%rd4+12];
$L__BB0_27:
	add.s64 	%rd33, %rd13, %rd7;
	ld.global.f32 	%f80, [%rd33];
	fma.rn.f32 	%f114, %f100, %f80, %f29;
	add.s32 	%r63, %r63, %r7;
	add.s32 	%r62, %r62, 8;
	add.s32 	%r61, %r61, 8;
	add.s32 	%r64, %r18, 1;
	setp.ne.s32 	%p11, %r64, %r66;
	@%p11 bra 	$L__BB0_3;
$L__BB0_28:
	setp.eq.s32 	%p12, %r5, 0;
	@%p12 bra 	$L__BB0_57;
	and.b32  	%r24, %r31, 3;
	setp.lt.u32 	%p13, %r5, 4;
	@%p13 bra 	$L__BB0_43;
	setp.lt.s32 	%p14, %r66, %r33;
	add.s32 	%r46, %r66, %r4;
	mul.wide.s32 	%rd34, %r46, 4;
	add.s64 	%rd14, %rd2, %rd34;
	add.s32 	%r47, %r3, %r66;
	mul.wide.s32 	%rd35, %r47, 4;
	add.s64 	%rd15, %rd3, %rd35;
	@%p14 bra 	$L__BB0_32;
	ld.global.f32 	%f103, [%rd15];
	bra.uni 	$L__BB0_33;
$L__BB0_32:
	ld.global.f32 	%f103, [%rd14];
$L__BB0_33:
	mad.lo.s32 	%r48, %r66, %r32, %r2;
	mul.wide.s32 	%rd36, %r48, 4;
	add.s64 	%rd16, %rd1, %rd36;
	ld.global.f32 	%f82, [%rd16];
	fma.rn.f32 	%f39, %f103, %f82, %f114;
	add.s32 	%r49, %r66, 1;
	setp.lt.s32 	%p15, %r49, %r33;
	@%p15 bra 	$L__BB0_35;
	ld.global.f32 	%f104, [%rd15+4];
	bra.uni 	$L__BB0_36;
$L__BB0_35:
	ld.global.f32 	%f104, [%rd14+4];
$L__BB0_36:
	mul.wide.s32 	%rd17, %r32, 4;
	add.s64 	%rd18, %rd16, %rd17;
	ld.global.f32 	%f83, [%rd18];
	fma.rn.f32 	%f43, %f104, %f83, %f39;
	add.s32 	%r50, %r66, 2;
	setp.lt.s32 	%p16, %r50, %r33;
	@%p16 bra 	$L__BB0_38;
	ld.global.f32 	%f105, [%rd15+8];
	bra.uni 	$L__BB0_39;
$L__BB0_38:
	ld.global.f32 	%f105, [%rd14+8];
$L__BB0_39:
	add.s64 	%rd19, %rd18, %rd17;
	ld.global.f32 	%f84, [%rd19];
	fma.rn.f32 	%f47, %f105, %f84, %f43;
	add.s32 	%r51, %r66, 3;
	setp.lt.s32 	%p17, %r51, %r33;
	@%p17 bra 	$L__BB0_41;
	ld.global.f32 	%f106, [%rd15+12];
	bra.uni 	$L__BB0_42;
$L__BB0_41:
	ld.global.f32 	%f106, [%rd14+12];
$L__BB0_42:
	add.s64 	%rd37, %rd19, %rd17;
	ld.global.f32 	%f85, [%rd37];
	fma.rn.f32 	%f114, %f106, %f85, %f47;
	add.s32 	%r66, %r66, 4;
$L__BB0_43:
	setp.eq.s32 	%p18, %r24, 0;
	@%p18 bra 	$L__BB0_57;
	setp.eq.s32 	%p19, %r24, 1;
	@%p19 bra 	$L__BB0_52;
	setp.lt.s32 	%p20, %r66, %r33;
	add.s32 	%r52, %r66, %r4;
	mul.wide.s32 	%rd38, %r52, 4;
	add.s64 	%rd20, %rd2, %rd38;
	add.s32 	%r53, %r3, %r66;
	mul.wide.s32 	%rd39, %r53, 4;
	add.s64 	%rd21, %rd3, %rd39;
	@%p20 bra 	$L__BB0_47;
	ld.global.f32 	%f109, [%rd21];
	bra.uni 	$L__BB0_48;
$L__BB0_47:
	ld.global.f32 	%f109, [%rd20];
$L__BB0_48:
	mad.lo.s32 	%r54, %r66, %r32, %r2;
	mul.wide.s32 	%rd40, %r54, 4;
	add.s64 	%rd22, %rd1, %rd40;
	ld.global.f32 	%f87, [%rd22];
	fma.rn.f32 	%f57, %f109, %f87, %f114;
	add.s32 	%r55, %r66, 1;
	setp.lt.s32 	%p21, %r55, %r33;
	@%p21 bra 	$L__BB0_50;
	ld.global.f32 	%f110, [%rd21+4];
	bra.uni 	$L__BB0_51;
$L__BB0_50:
	ld.global.f32 	%f110, [%rd20+4];
$L__BB0_51:
	mul.wide.s32 	%rd41, %r32, 4;
	add.s64 	%rd42, %rd22, %rd41;
	ld.global.f32 	%f88, [%rd42];
	fma.rn.f32 	%f114, %f110, %f88, %f57;
	add.s32 	%r66, %r66, 2;
$L__BB0_52:
	and.b32  	%r56, %r31, 1;
	setp.eq.b32 	%p22, %r56, 1;
	not.pred 	%p23, %p22;
	@%p23 bra 	$L__BB0_57;
	mul.lo.s32 	%r29, %r66, %r32;
	setp.lt.s32 	%p24, %r66, %r33;
	@%p24 bra 	$L__BB0_55;
	add.s32 	%r57, %r3, %r66;
	mul.wide.s32 	%rd43, %r57, 4;
	add.s64 	%rd44, %rd3, %rd43;
	ld.global.f32 	%f113, [%rd44];
	bra.uni 	$L__BB0_56;
$L__BB0_55:
	add.s32 	%r58, %r66, %r4;
	mul.wide.s32 	%rd45, %r58, 4;
	add.s64 	%rd46, %rd2, %rd45;
	ld.global.f32 	%f113, [%rd46];
$L__BB0_56:
	add.s32 	%r59, %r29, %r2;
	mul.wide.s32 	%rd47, %r59, 4;
	add.s64 	%rd48, %rd1, %rd47;
	ld.global.f32 	%f89, [%rd48];
	fma.rn.f32 	%f114, %f113, %f89, %f114;
$L__BB0_57:
	ld.param.u64 	%rd56, [_Z9lstm_gemmPfS_S_S_S_iiiiii_param_4];
	ld.param.u64 	%rd55, [_Z9lstm_gemmPfS_S_S_S_iiiiii_param_3];
	cvta.to.global.u64 	%rd49, %rd55;
	cvta.to.global.u64 	%rd50, %rd56;
	mul.wide.u32 	%rd51, %r2, 4;
	add.s64 	%rd52, %rd49, %rd51;
	ld.global.f32 	%f90, [%rd52];
	add.f32 	%f91, %f114, %f90;
	mad.lo.s32 	%r60, %r32, %r1, %r2;
	mul.wide.s32 	%rd53, %r60, 4;
	add.s64 	%rd54, %rd50, %rd53;
	st.global.f32 	[%rd54], %f91;
	ret;

}
	// .globl	_Z12lstm_eltwisePfS_S_iii
.visible .entry _Z12lstm_eltwisePfS_S_iii(
	.param .u64 .ptr .align 1 _Z12lstm_eltwisePfS_S_iii_param_0,
	.param .u64 .ptr .align 1 _Z12lstm_eltwisePfS_S_iii_param_1,
	.param .u64 .ptr .align 1 _Z12lstm_eltwisePfS_S_iii_param_2,
	.param .u32 _Z12lstm_eltwisePfS_S_iii_param_3,
	.param .u32 _Z12lstm_eltwisePfS_S_iii_param_4,
	.param .u32 _Z12lstm_eltwisePfS_S_iii_param_5
)
{
	.reg .pred 	%p<15>;
	.reg .b32 	%r<64>;
	.reg .b32 	%f<46>;
	.reg .b64 	%rd<22>;
	.reg .b64 	%fd<94>;

	ld.param.u64 	%rd2, [_Z12lstm_eltwisePfS_S_iii_param_0];
	ld.param.u64 	%rd4, [_Z12lstm_eltwisePfS_S_iii_param_1];
	ld.param.u64 	%rd3, [_Z12lstm_eltwisePfS_S_iii_param_2];
	ld.param.u32 	%r14, [_Z12lstm_eltwisePfS_S_iii_param_3];
	ld.param.u32 	%r15, [_Z12lstm_eltwisePfS_S_iii_param_4];
	ld.param.u32 	%r16, [_Z12lstm_eltwisePfS_S_iii_param_5];
	cvta.to.global.u64 	%rd5, %rd4;
	mov.u32 	%r17, %tid.x;
	mov.u32 	%r18, %ctaid.x;
	mov.u32 	%r19, %ntid.x;
	mad.lo.s32 	%r1, %r18, %r19, %r17;
	mov.u32 	%r20, %tid.y;
	mov.u32 	%r21, %ctaid.y;
	mov.u32 	%r22, %ntid.y;
	mad.lo.s32 	%r2, %r21, %r22, %r20;
	mul.lo.s32 	%r23, %r14, %r1;
	shl.b32 	%r24, %r23, 2;
	add.s32 	%r25, %r24, %r2;
	mul.wide.s32 	%rd6, %r25, 4;
	add.s64 	%rd7, %rd5, %rd6;
	ld.global.f32 	%f1, [%rd7];
	mul.wide.s32 	%rd8, %r14, 4;
	add.s64 	%rd9, %rd7, %rd8;
	ld.global.f32 	%f2, [%rd9];
	add.s64 	%rd10, %rd9, %rd8;
	ld.global.f32 	%f3, [%rd10];
	add.s64 	%rd11, %rd10, %rd8;
	ld.global.f32 	%f4, [%rd11];
	cvt.f64.f32 	%fd1, %f2;
	neg.f64 	%fd18, %fd1;
	fma.rn.f64 	%fd19, %fd1, 0dBFF71547652B82FE, 0d4338000000000000;
	{
	.reg .b32 %temp; 
	mov.b64 	{%r3, %temp}, %fd19;
	}
	mov.f64 	%fd20, 0dC338000000000000;
	add.rn.f64 	%fd21, %fd19, %fd20;
	fma.rn.f64 	%fd22, %fd21, 0dBFE62E42FEFA39EF, %fd18;
	fma.rn.f64 	%fd23, %fd21, 0dBC7ABC9E3B39803F, %fd22;
	fma.rn.f64 	%fd24, %fd23, 0d3E5ADE1569CE2BDF, 0d3E928AF3FCA213EA;
	fma.rn.f64 	%fd25, %fd24, %fd23, 0d3EC71DEE62401315;
	fma.rn.f64 	%fd26, %fd25, %fd23, 0d3EFA01997C89EB71;
	fma.rn.f64 	%fd27, %fd26, %fd23, 0d3F2A01A014761F65;
	fma.rn.f64 	%fd28, %fd27, %fd23, 0d3F56C16C1852B7AF;
	fma.rn.f64 	%fd29, %fd28, %fd23, 0d3F81111111122322;
	fma.rn.f64 	%fd30, %fd29, %fd23, 0d3FA55555555502A1;
	fma.rn.f64 	%fd31, %fd30, %fd23, 0d3FC5555555555511;
	fma.rn.f64 	%fd32, %fd31, %fd23, 0d3FE000000000000B;
	fma.rn.f64 	%fd33, %fd32, %fd23, 0d3FF0000000000000;
	fma.rn.f64 	%fd34, %fd33, %fd23, 0d3FF0000000000000;
	{
	.reg .b32 %temp; 
	mov.b64 	{%r4, %temp}, %fd34;
	}
	{
	.reg .b32 %temp; 
	mov.b64 	{%temp, %r5}, %fd34;
	}
	shl.b32 	%r26, %r3, 20;
	add.s32 	%r27, %r26, %r5;
	mov.b64 	%fd91, {%r4, %r27};
	{
	.reg .b32 %temp; 
	mov.b64 	{%temp, %r28}, %fd18;
	}
	mov.b32 	%f8, %r28;
	abs.f32 	%f5, %f8;
	setp.lt.f32 	%p1, %f5, 0f4086232B;
	@%p1 bra 	$L__BB1_3;
	setp.gt.f32 	%p2, %f2, 0f00000000;
	mov.f64 	%fd35, 0d7FF0000000000000;
	sub.f64 	%fd36, %fd35, %fd1;
	selp.f64 	%fd91, 0d0000000000000000, %fd36, %p2;
	setp.geu.f32 	%p3, %f5, 0f40874800;
	@%p3 bra 	$L__BB1_3;
	shr.u32 	%r29, %r3, 31;
	add.s32 	%r30, %r3, %r29;
	shr.s32 	%r31, %r30, 1;
	shl.b32 	%r32, %r31, 20;
	add.s32 	%r33, %r5, %r32;
	mov.b64 	%fd37, {%r4, %r33};
	sub.s32 	%r34, %r3, %r31;
	shl.b32 	%r35, %r34, 20;
	add.s32 	%r36, %r35, 1072693248;
	mov.b32 	%r37, 0;
	mov.b64 	%fd38, {%r37, %r36};
	mul.f64 	%fd91, %fd38, %fd37;
$L__BB1_3:
	add.f64 	%fd39, %fd91, 0d3FF0000000000000;
	rcp.rn.f64 	%fd40, %fd39;
	mad.lo.s32 	%r38, %r14, %r1, %r2;
	mul.lo.s32 	%r6, %r15, %r14;
	mad.lo.s32 	%r7, %r6, %r16, %r38;
	cvta.to.global.u64 	%rd12, %rd2;
	mul.wide.s32 	%rd13, %r7, 4;
	add.s64 	%rd1, %rd12, %rd13;
	ld.global.f32 	%f9, [%rd1];
	cvt.f64.f32 	%fd41, %f9;
	mul.f64 	%fd6, %fd40, %fd41;
	cvt.f64.f32 	%fd7, %f1;
	neg.f64 	%fd42, %fd7;
	fma.rn.f64 	%fd43, %fd7, 0dBFF71547652B82FE, 0d4338000000000000;
	{
	.reg .b32 %temp; 
	mov.b64 	{%r8, %temp}, %fd43;
	}
	mov.f64 	%fd44, 0dC338000000000000;
	add.rn.f64 	%fd45, %fd43, %fd44;
	fma.rn.f64 	%fd46, %fd45, 0dBFE62E42FEFA39EF, %fd42;
	fma.rn.f64 	%fd47, %fd45, 0dBC7ABC9E3B39803F, %fd46;
	fma.rn.f64 	%fd48, %fd47, 0d3E5ADE1569CE2BDF, 0d3E928AF3FCA213EA;
	fma.rn.f64 	%fd49, %fd48, %fd47, 0d3EC71DEE62401315;
	fma.rn.f64 	%fd50, %fd49, %fd47, 0d3EFA01997C89EB71;
	fma.rn.f64 	%fd51, %fd50, %fd47, 0d3F2A01A014761F65;
	fma.rn.f64 	%fd52, %fd51, %fd47, 0d3F56C16C1852B7AF;
	fma.rn.f64 	%fd53, %fd52, %fd47, 0d3F81111111122322;
	fma.rn.f64 	%fd54, %fd53, %fd47, 0d3FA55555555502A1;
	fma.rn.f64 	%fd55, %fd54, %fd47, 0d3FC5555555555511;
	fma.rn.f64 	%fd56, %fd55, %fd47, 0d3FE000000000000B;
	fma.rn.f64 	%fd57, %fd56, %fd47, 0d3FF0000000000000;
	fma.rn.f64 	%fd58, %fd57, %fd47, 0d3FF0000000000000;
	{
	.reg .b32 %temp; 
	mov.b64 	{%r9, %temp}, %fd58;
	}
	{
	.reg .b32 %temp; 
	mov.b64 	{%temp, %r10}, %fd58;
	}
	shl.b32 	%r39, %r8, 20;
	add.s32 	%r40, %r39, %r10;
	mov.b64 	%fd92, {%r9, %r40};
	{
	.reg .b32 %temp; 
	mov.b64 	{%temp, %r41}, %fd42;
	}
	mov.b32 	%f10, %r41;
	abs.f32 	%f6, %f10;
	setp.lt.f32 	%p4, %f6, 0f4086232B;
	@%p4 bra 	$L__BB1_6;
	setp.gt.f32 	%p5, %f1, 0f00000000;
	mov.f64 	%fd59, 0d7FF0000000000000;
	sub.f64 	%fd60, %fd59, %fd7;
	selp.f64 	%fd92, 0d0000000000000000, %fd60, %p5;
	setp.geu.f32 	%p6, %f6, 0f40874800;
	@%p6 bra 	$L__BB1_6;
	shr.u32 	%r42, %r8, 31;
	add.s32 	%r43, %r8, %r42;
	shr.s32 	%r44, %r43, 1;
	shl.b32 	%r45, %r44, 20;
	add.s32 	%r46, %r10, %r45;
	mov.b64 	%fd61, {%r9, %r46};
	sub.s32 	%r47, %r8, %r44;
	shl.b32 	%r48, %r47, 20;
	add.s32 	%r49, %r48, 1072693248;
	mov.b32 	%r50, 0;
	mov.b64 	%fd62, {%r50, %r49};
	mul.f64 	%fd92, %fd62, %fd61;
$L__BB1_6:
	add.f64 	%fd63, %fd92, 0d3FF0000000000000;
	rcp.rn.f64 	%fd64, %fd63;
	abs.f32 	%f11, %f3;
	mul.f32 	%f12, %f11, 0f4038AA3B;
	ex2.approx.ftz.f32 	%f13, %f12;
	add.f32 	%f14, %f13, 0f3F800000;
	rcp.approx.ftz.f32 	%f15, %f14;
	fma.rn.f32 	%f16, %f15, 0fC0000000, 0f3F800000;
	setp.ge.f32 	%p7, %f11, 0f41102CB4;
	selp.f32 	%f17, 0f3F800000, %f16, %p7;
	copysign.f32 	%f18, %f3, %f17;
	mul.f32 	%f19, %f3, %f3;
	fma.rn.f32 	%f20, %f19, 0f3C80F082, 0fBD563CAE;
	fma.rn.f32 	%f21, %f20, %f19, 0f3E085941;
	fma.rn.f32 	%f22, %f21, %f19, 0fBEAAA9ED;
	fma.rn.f32 	%f23, %f22, %f19, 0f00000000;
	fma.rn.f32 	%f24, %f23, %f3, %f3;
	setp.ge.f32 	%p8, %f11, 0f3F19999A;
	selp.f32 	%f25, %f18, %f24, %p8;
	cvt.f64.f32 	%fd65, %f25;
	fma.rn.f64 	%fd12, %fd64, %fd65, %fd6;
	cvt.f64.f32 	%fd13, %f4;
	neg.f64 	%fd66, %fd13;
	fma.rn.f64 	%fd67, %fd13, 0dBFF71547652B82FE, 0d4338000000000000;
	{
	.reg .b32 %temp; 
	mov.b64 	{%r11, %temp}, %fd67;
	}
	mov.f64 	%fd68, 0dC338000000000000;
	add.rn.f64 	%fd69, %fd67, %fd68;
	fma.rn.f64 	%fd70, %fd69, 0dBFE62E42FEFA39EF, %fd66;
	fma.rn.f64 	%fd71, %fd69, 0dBC7ABC9E3B39803F, %fd70;
	fma.rn.f64 	%fd72, %fd71, 0d3E5ADE1569CE2BDF, 0d3E928AF3FCA213EA;
	fma.rn.f64 	%fd73, %fd72, %fd71, 0d3EC71DEE62401315;
	fma.rn.f64 	%fd74, %fd73, %fd71, 0d3EFA01997C89EB71;
	fma.rn.f64 	%fd75, %fd74, %fd71, 0d3F2A01A014761F65;
	fma.rn.f64 	%fd76, %fd75, %fd71, 0d3F56C16C1852B7AF;
	fma.rn.f64 	%fd77, %fd76, %fd71, 0d3F81111111122322;
	fma.rn.f64 	%fd78, %fd77, %fd71, 0d3FA55555555502A1;
	fma.rn.f64 	%fd79, %fd78, %fd71, 0d3FC5555555555511;
	fma.rn.f64 	%fd80, %fd79, %fd71, 0d3FE000000000000B;
	fma.rn.f64 	%fd81, %fd80, %fd71, 0d3FF0000000000000;
	fma.rn.f64 	%fd82, %fd81, %fd71, 0d3FF0000000000000;
	{
	.reg .b32 %temp; 
	mov.b64 	{%r12, %temp}, %fd82;
	}
	{
	.reg .b32 %temp; 
	mov.b64 	{%temp, %r13}, %fd82;
	}
	shl.b32 	%r51, %r11, 20;
	add.s32 	%r52, %r51, %r13;
	mov.b64 	%fd93, {%r12, %r52};
	{
	.reg .b32 %temp; 
	mov.b64 	{%temp, %r53}, %fd66;
	}
	mov.b32 	%f26, %r53;
	abs.f32 	%f7, %f26;
	setp.lt.f32 	%p9, %f7, 0f4086232B;
	@%p9 bra 	$L__BB1_9;
	setp.gt.f32 	%p10, %f4, 0f00000000;
	mov.f64 	%fd83, 0d7FF0000000000000;
	sub.f64 	%fd84, %fd83, %fd13;
	selp.f64 	%fd93, 0d0000000000000000, %fd84, %p10;
	setp.geu.f32 	%p11, %f7, 0f40874800;
	@%p11 bra 	$L__BB1_9;
	shr.u32 	%r54, %r11, 31;
	add.s32 	%r55, %r11, %r54;
	shr.s32 	%r56, %r55, 1;
	shl.b32 	%r57, %r56, 20;
	add.s32 	%r58, %r13, %r57;
	mov.b64 	%fd85, {%r12, %r58};
	sub.s32 	%r59, %r11, %r56;
	shl.b32 	%r60, %r59, 20;
	add.s32 	%r61, %r60, 1072693248;
	mov.b32 	%r62, 0;
	mov.b64 	%fd86, {%r62, %r61};
	mul.f64 	%fd93, %fd86, %fd85;
$L__BB1_9:
	cvt.rn.f32.f64 	%f27, %fd12;
	cvta.to.global.u64 	%rd14, %rd3;
	add.f64 	%fd87, %fd93, 0d3FF0000000000000;
	rcp.rn.f64 	%fd88, %fd87;
	abs.f32 	%f28, %f27;
	mul.f32 	%f29, %f28, 0f4038AA3B;
	ex2.approx.ftz.f32 	%f30, %f29;
	add.f32 	%f31, %f30, 0f3F800000;
	rcp.approx.ftz.f32 	%f32, %f31;
	fma.rn.f32 	%f33, %f32, 0fC0000000, 0f3F800000;
	setp.ge.f32 	%p12, %f28, 0f41102CB4;
	selp.f32 	%f34, 0f3F800000, %f33, %p12;
	abs.f32 	%f35, %f34;
	neg.f32 	%f36, %f35;
	mov.b64 	%rd15, %fd12;
	shr.u64 	%rd16, %rd15, 63;
	and.b64  	%rd17, %rd16, 1;
	setp.eq.b64 	%p13, %rd17, 1;
	selp.f32 	%f37, %f36, %f35, %p13;
	mul.f32 	%f38, %f27, %f27;
	fma.rn.f32 	%f39, %f38, 0f3C80F082, 0fBD563CAE;
	fma.rn.f32 	%f40, %f39, %f38, 0f3E085941;
	fma.rn.f32 	%f41, %f40, %f38, 0fBEAAA9ED;
	fma.rn.f32 	%f42, %f41, %f38, 0f00000000;
	fma.rn.f32 	%f43, %f42, %f27, %f27;
	setp.ge.f32 	%p14, %f28, 0f3F19999A;
	selp.f32 	%f44, %f37, %f43, %p14;
	cvt.f64.f32 	%fd89, %f44;
	mul.f64 	%fd90, %fd88, %fd89;
	cvt.rn.f32.f64 	%f45, %fd90;
	add.s32 	%r63, %r7, %r6;
	mul.wide.s32 	%rd18, %r63, 4;
	add.s64 	%rd19, %rd14, %rd18;
	st.global.f32 	[%rd19], %f45;
	mul.wide.s32 	%rd20, %r6, 4;
	add.s64 	%rd21, %rd1, %rd20;
	st.global.f32 	[%rd21], %f27;
	ret;

}


// ===== COMPILED SASS (sm_100) =====

	.target	sm_100

	.elftype	@"ET_EXEC"


//--------------------- .note.nv.tkinfo           --------------------------
	.section	.note.nv.tkinfo,"",@"SHT_NOTE"
	.sectionflags	@"SHF_NOTE_NV_TKINFO"
	.tkinfo
        /*0018*/ 	.word	0x00000002
        /*0030*/ 	.string	""
        /*0030*/ 	.string	"ptxas"
        /*0030*/ 	.string	"Cuda compilation tools, release 13.0, V13.0.88"
        /*0030*/ 	.string	"Build cuda_13.0.r13.0/compiler.36424714_0"
        /*0030*/ 	.string	"-arch sm_100 -m 64 "



//--------------------- .note.nv.cuinfo           --------------------------
	.section	.note.nv.cuinfo,"",@"SHT_NOTE"
	.sectionflags	@"SHF_NOTE_NV_CUINFO"
        /*0018*/ 	.short	0x0002
        /*001a*/ 	.short	0x0064
        /*001c*/ 	.short	0x0082
	.zero		2


//--------------------- .nv.info                  --------------------------
	.section	.nv.info,"",@"SHT_CUDA_INFO"
	.align	4


	//----- nvinfo : EIATTR_REGCOUNT
	.align		4
        /*0000*/ 	.byte	0x04, 0x2f
        /*0002*/ 	.short	(.L_1 - .L_0)
	.align		4
.L_0:
        /*0004*/ 	.word	index@(_Z9lstm_gemmPfS_S_S_S_iiiiii)
        /*0008*/ 	.word	0x00000020


	//----- nvinfo : EIATTR_FRAME_SIZE
	.align		4
.L_1:
        /*000c*/ 	.byte	0x04, 0x11
        /*000e*/ 	.short	(.L_3 - .L_2)
	.align		4
.L_2:
        /*0010*/ 	.word	index@(_Z9lstm_gemmPfS_S_S_S_iiiiii)
        /*0014*/ 	.word	0x00000000


	//----- nvinfo : EIATTR_REGCOUNT
	.align		4
.L_3:
        /*0018*/ 	.byte	0x04, 0x2f
        /*001a*/ 	.short	(.L_5 - .L_4)
	.align		4
.L_4:
        /*001c*/ 	.word	index@(_Z12lstm_eltwisePfS_S_iii)
        /*0020*/ 	.word	0x00000019


	//----- nvinfo : EIATTR_FRAME_SIZE
	.align		4
.L_5:
        /*0024*/ 	.byte	0x04, 0x11
        /*0026*/ 	.short	(.L_7 - .L_6)
	.align		4
.L_6:
        /*0028*/ 	.word	index@($__internal_0_$__cuda_sm20_dblrcp_rn_slowpath_v3)
        /*002c*/ 	.word	0x00000000


	//----- nvinfo : EIATTR_FRAME_SIZE
	.align		4
.L_7:
        /*0030*/ 	.byte	0x04, 0x11
        /*0032*/ 	.short	(.L_9 - .L_8)
	.align		4
.L_8:
        /*0034*/ 	.word	index@(_Z12lstm_eltwisePfS_S_iii)
        /*0038*/ 	.word	0x00000000


	//----- nvinfo : EIATTR_MIN_STACK_SIZE
	.align		4
.L_9:
        /*003c*/ 	.byte	0x04, 0x12
        /*003e*/ 	.short	(.L_11 - .L_10)
	.align		4
.L_10:
        /*0040*/ 	.word	index@(_Z12lstm_eltwisePfS_S_iii)
        /*0044*/ 	.word	0x00000000


	//----- nvinfo : EIATTR_MIN_STACK_SIZE
	.align		4
.L_11:
        /*0048*/ 	.byte	0x04, 0x12
        /*004a*/ 	.short	(.L_13 - .L_12)
	.align		4
.L_12:
        /*004c*/ 	.word	index@(_Z9lstm_gemmPfS_S_S_S_iiiiii)
        /*0050*/ 	.word	0x00000000
.L_13:


//--------------------- .nv.compat                --------------------------
	.section	.nv.compat,"",@"SHT_CUDA_COMPAT_INFO"
	.align	4
        /*0000*/ 	.byte	0x02, 0x09, 0x00, 0x00, 0x02, 0x02, 0x01, 0x00, 0x02, 0x05, 0x05, 0x00, 0x03, 0x07, 0x01, 0x01
        /*0010*/ 	.byte	0x02, 0x03, 0x00, 0x00, 0x02, 0x06, 0x01, 0x00, 0x04, 0x0b, 0x08, 0x00, 0x01, 0x00, 0x00, 0x00
        /*0020*/ 	.byte	0x00, 0x00, 0x00, 0x00


//--------------------- .nv.info._Z12lstm_eltwisePfS_S_iii --------------------------
	.section	.nv.info._Z12lstm_eltwisePfS_S_iii,"",@"SHT_CUDA_INFO"
	.sectionflags	@""
	.align	4


	//----- nvinfo : EIATTR_CUDA_API_VERSION
	.align		4
        /*0000*/ 	.byte	0x04, 0x37
        /*0002*/ 	.short	(.L_15 - .L_14)
.L_14:
        /*0004*/ 	.word	0x00000082


	//----- nvinfo : EIATTR_KPARAM_INFO
	.align		4
.L_15:
        /*0008*/ 	.byte	0x04, 0x17
        /*000a*/ 	.short	(.L_17 - .L_16)
.L_16:
        /*000c*/ 	.word	0x00000000
        /*0010*/ 	.short	0x0005
        /*0012*/ 	.short	0x0020
        /*0014*/ 	.byte	0x00, 0xf0, 0x11, 0x00


	//----- nvinfo : EIATTR_KPARAM_INFO
	.align		4
.L_17:
        /*0018*/ 	.byte	0x04, 0x17
        /*001a*/ 	.short	(.L_19 - .L_18)
.L_18:
        /*001c*/ 	.word	0x00000000
        /*0020*/ 	.short	0x0004
        /*0022*/ 	.short	0x001c
        /*0024*/ 	.byte	0x00, 0xf0, 0x11, 0x00


	//----- nvinfo : EIATTR_KPARAM_INFO
	.align		4
.L_19:
        /*0028*/ 	.byte	0x04, 0x17
        /*002a*/ 	.short	(.L_21 - .L_20)
.L_20:
        /*002c*/ 	.word	0x00000000
        /*0030*/ 	.short	0x0003
        /*0032*/ 	.short	0x0018
        /*0034*/ 	.byte	0x00, 0xf0, 0x11, 0x00


	//----- nvinfo : EIATTR_KPARAM_INFO
	.align		4
.L_21:
        /*0038*/ 	.byte	0x04, 0x17
        /*003a*/ 	.short	(.L_23 - .L_22)
.L_22:
        /*003c*/ 	.word	0x00000000
        /*0040*/ 	.short	0x0002
        /*0042*/ 	.short	0x0010
        /*0044*/ 	.byte	0x00, 0xf5, 0x21, 0x00


	//----- nvinfo : EIATTR_KPARAM_INFO
	.align		4
.L_23:
        /*0048*/ 	.byte	0x04, 0x17
        /*004a*/ 	.short	(.L_25 - .L_24)
.L_24:
        /*004c*/ 	.word	0x00000000
        /*0050*/ 	.short	0x0001
        /*0052*/ 	.short	0x0008
        /*0054*/ 	.byte	0x00, 0xf5, 0x21, 0x00


	//----- nvinfo : EIATTR_KPARAM_INFO
	.align		4
.L_25:
        /*0058*/ 	.byte	0x04, 0x17
        /*005a*/ 	.short	(.L_27 - .L_26)
.L_26:
        /*005c*/ 	.word	0x00000000
        /*0060*/ 	.short	0x0000
        /*0062*/ 	.short	0x0000
        /*0064*/ 	.byte	0x00, 0xf5, 0x21, 0x00


	//----- nvinfo : EIATTR_SPARSE_MMA_MASK
	.align		4
.L_27:
        /*0068*/ 	.byte	0x03, 0x50
        /*006a*/ 	.short	0x0000


	//----- nvinfo : EIATTR_MAXREG_COUNT
	.align		4
        /*006c*/ 	.byte	0x03, 0x1b
        /*006e*/ 	.short	0x00ff


	//----- nvinfo : EIATTR_MERCURY_ISA_VERSION
	.align		4
        /*0070*/ 	.byte	0x03, 0x5f
        /*0072*/ 	.short	0x0101


	//----- nvinfo : EIATTR_VRC_CTA_INIT_COUNT
	.align		4
        /*0074*/ 	.byte	0x02, 0x4a
	.zero		1
	.zero		1


	//----- nvinfo : EIATTR_EXIT_INSTR_OFFSETS
	.align		4
        /*0078*/ 	.byte	0x04, 0x1c
        /*007a*/ 	.short	(.L_29 - .L_28)


	//   ....[0]....
.L_28:
        /*007c*/ 	.word	0x00001420


	//----- nvinfo : EIATTR_CRS_STACK_SIZE
	.align		4
.L_29:
        /*0080*/ 	.byte	0x04, 0x1e
        /*0082*/ 	.short	(.L_31 - .L_30)
.L_30:
        /*0084*/ 	.word	0x00000000


	//----- nvinfo : EIATTR_CBANK_PARAM_SIZE
	.align		4
.L_31:
        /*0088*/ 	.byte	0x03, 0x19
        /*008a*/ 	.short	0x0024


	//----- nvinfo : EIATTR_PARAM_CBANK
	.align		4
        /*008c*/ 	.byte	0x04, 0x0a
        /*008e*/ 	.short	(.L_33 - .L_32)
	.align		4
.L_32:
        /*0090*/ 	.word	index@(.nv.constant0._Z12lstm_eltwisePfS_S_iii)
        /*0094*/ 	.short	0x0380
        /*0096*/ 	.short	0x0024


	//----- nvinfo : EIATTR_SW_WAR
	.align		4
.L_33:
        /*0098*/ 	.byte	0x04, 0x36
        /*009a*/ 	.short	(.L_35 - .L_34)
.L_34:
        /*009c*/ 	.word	0x00000008
.L_35:


//--------------------- .nv.info._Z9lstm_gemmPfS_S_S_S_iiiiii --------------------------
	.section	.nv.info._Z9lstm_gemmPfS_S_S_S_iiiiii,"",@"SHT_CUDA_INFO"
	.sectionflags	@""
	.align	4


	//----- nvinfo : EIATTR_CUDA_API_VERSION
	.align		4
        /*0000*/ 	.byte	0x04, 0x37
        /*0002*/ 	.short	(.L_37 - .L_36)
.L_36:
        /*0004*/ 	.word	0x00000082


	//----- nvinfo : EIATTR_KPARAM_INFO
	.align		4
.L_37:
        /*0008*/ 	.byte	0x04, 0x17
        /*000a*/ 	.short	(.L_39 - .L_38)
.L_38:
        /*000c*/ 	.word	0x00000000
        /*0010*/ 	.short	0x000a
        /*0012*/ 	.short	0x003c
        /*0014*/ 	.byte	0x00, 0xf0, 0x11, 0x00


	//----- nvinfo : EIATTR_KPARAM_INFO
	.align		4
.L_39:
        /*0018*/ 	.byte	0x04, 0x17
        /*001a*/ 	.short	(.L_41 - .L_40)
.L_40:
        /*001c*/ 	.word	0x00000000
        /*0020*/ 	.short	0x0009
        /*0022*/ 	.short	0x0038
        /*0024*/ 	.byte	0x00, 0xf0, 0x11, 0x00


	//----- nvinfo : EIATTR_KPARAM_INFO
	.align		4
.L_41:
        /*0028*/ 	.byte	0x04, 0x17
        /*002a*/ 	.short	(.L_43 - .L_42)
.L_42:
        /*002c*/ 	.word	0x00000000
        /*0030*/ 	.short	0x0008
        /*0032*/ 	.short	0x0034
        /*0034*/ 	.byte	0x00, 0xf0, 0x11, 0x00


	//----- nvinfo : EIATTR_KPARAM_INFO
	.align		4
.L_43:
        /*0038*/ 	.byte	0x04, 0x17
        /*003a*/ 	.short	(.L_45 - .L_44)
.L_44:
        /*003c*/ 	.word	0x00000000
        /*0040*/ 	.short	0x0007
        /*0042*/ 	.short	0x0030
        /*0044*/ 	.byte	0x00, 0xf0, 0x11, 0x00


	//----- nvinfo : EIATTR_KPARAM_INFO
	.align		4
.L_45:
        /*0048*/ 	.byte	0x04, 0x17
        /*004a*/ 	.short	(.L_47 - .L_46)
.L_46:
        /*004c*/ 	.word	0x00000000
        /*0050*/ 	.short	0x0006
        /*0052*/ 	.short	0x002c
        /*0054*/ 	.byte	0x00, 0xf0, 0x11, 0x00


	//----- nvinfo : EIATTR_KPARAM_INFO
	.align		4
.L_47:
        /*0058*/ 	.byte	0x04, 0x17
        /*005a*/ 	.short	(.L_49 - .L_48)
.L_48:
        /*005c*/ 	.word	0x00000000
        /*0060*/ 	.short	0x0005
        /*0062*/ 	.short	0x0028
        /*0064*/ 	.byte	0x00, 0xf0, 0x11, 0x00


	//----- nvinfo : EIATTR_KPARAM_INFO
	.align		4
.L_49:
        /*0068*/ 	.byte	0x04, 0x17
        /*006a*/ 	.short	(.L_51 - .L_50)
.L_50:
        /*006c*/ 	.word	0x00000000
        /*0070*/ 	.short	0x0004
        /*0072*/ 	.short	0x0020
        /*0074*/ 	.byte	0x00, 0xf5, 0x21, 0x00


	//----- nvinfo : EIATTR_KPARAM_INFO
	.align		4
.L_51:
        /*0078*/ 	.byte	0x04, 0x17
        /*007a*/ 	.short	(.L_53 - .L_52)
.L_52:
        /*007c*/ 	.word	0x00000000
        /*0080*/ 	.short	0x0003
        /*0082*/ 	.short	0x0018
        /*0084*/ 	.byte	0x00, 0xf5, 0x21, 0x00


	//----- nvinfo : EIATTR_KPARAM_INFO
	.align		4
.L_53:
        /*0088*/ 	.byte	0x04, 0x17
        /*008a*/ 	.short	(.L_55 - .L_54)
.L_54:
        /*008c*/ 	.word	0x00000000
        /*0090*/ 	.short	0x0002
        /*0092*/ 	.short	0x0010
        /*0094*/ 	.byte	0x00, 0xf5, 0x21, 0x00


	//----- nvinfo : EIATTR_KPARAM_INFO
	.align		4
.L_55:
        /*0098*/ 	.byte	0x04, 0x17
        /*009a*/ 	.short	(.L_57 - .L_56)
.L_56:
        /*009c*/ 	.word	0x00000000
        /*00a0*/ 	.short	0x0001
        /*00a2*/ 	.short	0x0008
        /*00a4*/ 	.byte	0x00, 0xf5, 0x21, 0x00


	//----- nvinfo : EIATTR_KPARAM_INFO
	.align		4
.L_57:
        /*00a8*/ 	.byte	0x04, 0x17
        /*00aa*/ 	.short	(.L_59 - .L_58)
.L_58:
        /*00ac*/ 	.word	0x00000000
        /*00b0*/ 	.short	0x0000
        /*00b2*/ 	.short	0x0000
        /*00b4*/ 	.byte	0x00, 0xf5, 0x21, 0x00


	//----- nvinfo : EIATTR_SPARSE_MMA_MASK
	.align		4
.L_59:
        /*00b8*/ 	.byte	0x03, 0x50
        /*00ba*/ 	.short	0x0000


	//----- nvinfo : EIATTR_MAXREG_COUNT
	.align		4
        /*00bc*/ 	.byte	0x03, 0x1b
        /*00be*/ 	.short	0x00ff


	//----- nvinfo : EIATTR_MERCURY_ISA_VERSION
	.align		4
        /*00c0*/ 	.byte	0x03, 0x5f
        /*00c2*/ 	.short	0x0101


	//----- nvinfo : EIATTR_VRC_CTA_INIT_COUNT
	.align		4
        /*00c4*/ 	.byte	0x02, 0x4a
	.zero		1
	.zero		1


	//----- nvinfo : EIATTR_EXIT_INSTR_OFFSETS
	.align		4
        /*00c8*/ 	.byte	0x04, 0x1c
        /*00ca*/ 	.short	(.L_61 - .L_60)


	//   ....[0]....
.L_60:
        /*00cc*/ 	.word	0x00000c50


	//----- nvinfo : EIATTR_CBANK_PARAM_SIZE
	.align		4
.L_61:
        /*00d0*/ 	.byte	0x03, 0x19
        /*00d2*/ 	.short	0x0040


	//----- nvinfo : EIATTR_PARAM_CBANK
	.align		4
        /*00d4*/ 	.byte	0x04, 0x0a
        /*00d6*/ 	.short	(.L_63 - .L_62)
	.align		4
.L_62:
        /*00d8*/ 	.word	index@(.nv.constant0._Z9lstm_gemmPfS_S_S_S_iiiiii)
        /*00dc*/ 	.short	0x0380
        /*00de*/ 	.short	0x0040


	//----- nvinfo : EIATTR_SW_WAR
	.align		4
.L_63:
        /*00e0*/ 	.byte	0x04, 0x36
        /*00e2*/ 	.short	(.L_65 - .L_64)
.L_64:
        /*00e4*/ 	.word	0x00000008
.L_65:


//--------------------- .nv.callgraph             --------------------------
	.section	.nv.callgraph,"",@"SHT_CUDA_CALLGRAPH"
	.align	4
	.sectionentsize	8
	.align		4
        /*0000*/ 	.word	0x00000000
	.align		4
        /*0004*/ 	.word	0xffffffff
	.align		4
        /*0008*/ 	.word	0x00000000
	.align		4
        /*000c*/ 	.word	0xfffffffe
	.align		4
        /*0010*/ 	.word	0x00000000
	.align		4
        /*0014*/ 	.word	0xfffffffd
	.align		4
        /*0018*/ 	.word	0x00000000
	.align		4
        /*001c*/ 	.word	0xfffffffc


//--------------------- .text._Z12lstm_eltwisePfS_S_iii --------------------------
	.section	.text._Z12lstm_eltwisePfS_S_iii,"ax",@progbits
	.align	128
        .global         _Z12lstm_eltwisePfS_S_iii
        .type           _Z12lstm_eltwisePfS_S_iii,@function
        .size           _Z12lstm_eltwisePfS_S_iii,(.L_x_23 - _Z12lstm_eltwisePfS_S_iii)
        .other          _Z12lstm_eltwisePfS_S_iii,@"STO_CUDA_ENTRY STV_DEFAULT"
_Z12lstm_eltwisePfS_S_iii:
.text._Z12lstm_eltwisePfS_S_iii:
[----:B------:R-:W-:Y:S01]  /*0000*/  LDC R1, c[0x0][0x37c] ;  /* 0x0000df00ff017b82 */ /* 0x000fe20000000800 */
[----:B------:R-:W0:Y:S07]  /*0010*/  S2R R2, SR_TID.X ;  /* 0x0000000000027919 */ /* 0x000e2e0000002100 */
[----:B------:R-:W0:Y:S01]  /*0020*/  S2UR UR4, SR_CTAID.X ;  /* 0x00000000000479c3 */ /* 0x000e220000002500 */
[----:B------:R-:W1:Y:S07]  /*0030*/  S2R R0, SR_TID.Y ;  /* 0x0000000000007919 */ /* 0x000e6e0000002200 */
[----:B------:R-:W0:Y:S08]  /*0040*/  LDC R3, c[0x0][0x360] ;  /* 0x0000d800ff037b82 */ /* 0x000e300000000800 */
[----:B------:R-:W1:Y:S08]  /*0050*/  S2UR UR5, SR_CTAID.Y ;  /* 0x00000000000579c3 */ /* 0x000e700000002600 */
[----:B------:R-:W1:Y:S08]  /*0060*/  LDC R5, c[0x0][0x364] ;  /* 0x0000d900ff057b82 */ /* 0x000e700000000800 */
[----:B------:R-:W2:Y:S01]  /*0070*/  LDC R17, c[0x0][0x398] ;  /* 0x0000e600ff117b82 */ /* 0x000ea20000000800 */
[----:B0-----:R-:W-:-:S07]  /*0080*/  IMAD R2, R3, UR4, R2 ;  /* 0x0000000403027c24 */ /* 0x001fce000f8e0202 */
[----:B------:R-:W0:Y:S01]  /*0090*/  LDC.64 R10, c[0x0][0x388] ;  /* 0x0000e200ff0a7b82 */ /* 0x000e220000000a00 */
[----:B-1----:R-:W-:Y:S01]  /*00a0*/  IMAD R3, R5, UR5, R0 ;  /* 0x0000000505037c24 */ /* 0x002fe2000f8e0200 */
[----:B------:R-:W1:Y:S01]  /*00b0*/  LDCU.64 UR4, c[0x0][0x358] ;  /* 0x00006b00ff0477ac */ /* 0x000e620008000a00 */
[----:B--2---:R-:W-:-:S04]  /*00c0*/  IMAD R0, R2, R17, RZ ;  /* 0x0000001102007224 */ /* 0x004fc800078e02ff */
[----:B------:R-:W-:-:S04]  /*00d0*/  IMAD R5, R0, 0x4, R3 ;  /* 0x0000000400057824 */ /* 0x000fc800078e0203 */
[----:B0-----:R-:W-:-:S04]  /*00e0*/  IMAD.WIDE R10, R5, 0x4, R10 ;  /* 0x00000004050a7825 */ /* 0x001fc800078e020a */
[C---:B------:R-:W-:Y:S02]  /*00f0*/  IMAD.WIDE R8, R17.reuse, 0x4, R10 ;  /* 0x0000000411087825 */ /* 0x040fe400078e020a */
[----:B-1----:R-:W5:Y:S04]  /*0100*/  LDG.E R10, desc[UR4][R10.64] ;  /* 0x000000040a0a7981 */ /* 0x002f68000c1e1900 */
[----:B------:R-:W2:Y:S01]  /*0110*/  LDG.E R0, desc[UR4][R8.64] ;  /* 0x0000000408007981 */ /* 0x000ea2000c1e1900 */
[----:B------:R-:W-:Y:S02]  /*0120*/  HFMA2 R7, -RZ, RZ, 1.9912109375, 0.00128841400146484375 ;  /* 0x3ff71547ff077431 */ /* 0x000fe400000001ff */
[----:B------:R-:W-:Y:S01]  /*0130*/  IMAD.MOV.U32 R6, RZ, RZ, 0x652b82fe ;  /* 0x652b82feff067424 */ /* 0x000fe200078e00ff */
[----:B------:R-:W-:Y:S01]  /*0140*/  UMOV UR6, 0xfefa39ef ;  /* 0xfefa39ef00067882 */ /* 0x000fe20000000000 */
[----:B------:R-:W-:Y:S01]  /*0150*/  UMOV UR7, 0x3fe62e42 ;  /* 0x3fe62e4200077882 */ /* 0x000fe20000000000 */
[----:B------:R-:W-:-:S05]  /*0160*/  IMAD.WIDE R12, R17, 0x4, R8 ;  /* 0x00000004110c7825 */ /* 0x000fca00078e0208 */
[----:B------:R0:W5:Y:S01]  /*0170*/  LDG.E R14, desc[UR4][R12.64] ;  /* 0x000000040c0e7981 */ /* 0x000162000c1e1900 */
[----:B------:R-:W-:-:S05]  /*0180*/  IMAD.WIDE R16, R17, 0x4, R12 ;  /* 0x0000000411107825 */ /* 0x000fca00078e020c */
[----:B------:R1:W5:Y:S01]  /*0190*/  LDG.E R15, desc[UR4][R16.64] ;  /* 0x00000004100f7981 */ /* 0x000362000c1e1900 */
[----:B------:R-:W-:Y:S01]  /*01a0*/  BSSY.RECONVERGENT B0, `(.L_x_0) ;  /* 0x0000038000007945 */ /* 0x000fe20003800200 */
[----:B--2---:R-:W2:Y:S02]  /*01b0*/  F2F.F64.F32 R4, R0 ;  /* 0x0000000000047310 */ /* 0x004ea40000201800 */
[----:B--2---:R-:W-:-:S08]  /*01c0*/  DFMA R6, R4, -R6, 6.75539944105574400000e+15 ;  /* 0x433800000406742b */ /* 0x004fd00000000806 */
[----:B------:R-:W-:-:S08]  /*01d0*/  DADD R18, R6, -6.75539944105574400000e+15 ;  /* 0xc338000006127429 */ /* 0x000fd00000000000 */
[----:B------:R-:W-:Y:S01]  /*01e0*/  DFMA R8, R18, -UR6, -R4 ;  /* 0x8000000612087c2b */ /* 0x000fe20008000804 */
[----:B------:R-:W-:Y:S01]  /*01f0*/  UMOV UR6, 0x3b39803f ;  /* 0x3b39803f00067882 */ /* 0x000fe20000000000 */
[----:B------:R-:W-:-:S06]  /*0200*/  UMOV UR7, 0x3c7abc9e ;  /* 0x3c7abc9e00077882 */ /* 0x000fcc0000000000 */
[----:B------:R-:W-:Y:S01]  /*0210*/  DFMA R8, R18, -UR6, R8 ;  /* 0x8000000612087c2b */ /* 0x000fe20008000008 */
[----:B------:R-:W-:Y:S02]  /*0220*/  IMAD.MOV.U32 R18, RZ, RZ, -0x35dec16 ;  /* 0xfca213eaff127424 */ /* 0x000fe400078e00ff */
[----:B------:R-:W-:Y:S01]  /*0230*/  IMAD.MOV.U32 R19, RZ, RZ, 0x3e928af3 ;  /* 0x3e928af3ff137424 */ /* 0x000fe200078e00ff */
[----:B------:R-:W-:Y:S01]  /*0240*/  UMOV UR6, 0x69ce2bdf ;  /* 0x69ce2bdf00067882 */ /* 0x000fe20000000000 */
[----:B------:R-:W-:-:S04]  /*0250*/  UMOV UR7, 0x3e5ade15 ;  /* 0x3e5ade1500077882 */ /* 0x000fc80000000000 */
[----:B0-----:R-:W-:Y:S01]  /*0260*/  DFMA R12, R8, UR6, R18 ;  /* 0x00000006080c7c2b */ /* 0x001fe20008000012 */
[----:B------:R-:W-:Y:S01]  /*0270*/  UMOV UR6, 0x62401315 ;  /* 0x6240131500067882 */ /* 0x000fe20000000000 */
[----:B------:R-:W-:-:S06]  /*0280*/  UMOV UR7, 0x3ec71dee ;  /* 0x3ec71dee00077882 */ /* 0x000fcc0000000000 */
[----:B------:R-:W-:Y:S01]  /*0290*/  DFMA R12, R8, R12, UR6 ;  /* 0x00000006080c7e2b */ /* 0x000fe2000800000c */
        /* <DEDUP_REMOVED lines=19> */
[----:B------:R-:W-:Y:S01]  /*03d0*/  UMOV UR7, 0x3fe00000 ;  /* 0x3fe0000000077882 */ /* 0x000fe20000000000 */
[----:B-1----:R-:W-:-:S05]  /*03e0*/  DADD R16, -RZ, -R4 ;  /* 0x00000000ff107229 */ /* 0x002fca0000000904 */
[----:B------:R-:W-:-:S05]  /*03f0*/  DFMA R12, R8, R12, UR6 ;  /* 0x00000006080c7e2b */ /* 0x000fca000800000c */
[----:B------:R-:W-:-:S03]  /*0400*/  FSETP.GEU.AND P0, PT, |R17|, 4.1917929649353027344, PT ;  /* 0x4086232b1100780b */ /* 0x000fc60003f0e200 */
[----:B------:R-:W-:-:S08]  /*0410*/  DFMA R12, R8, R12, 1 ;  /* 0x3ff00000080c742b */ /* 0x000fd0000000000c */
[----:B------:R-:W-:-:S10]  /*0420*/  DFMA R8, R8, R12, 1 ;  /* 0x3ff000000808742b */ /* 0x000fd4000000000c */
[----:B------:R-:W-:Y:S01]  /*0430*/  LEA R13, R6, R9, 0x14 ;  /* 0x00000009060d7211 */ /* 0x000fe200078ea0ff */
[----:B------:R-:W-:Y:S01]  /*0440*/  IMAD.MOV.U32 R12, RZ, RZ, R8 ;  /* 0x000000ffff0c7224 */ /* 0x000fe200078e0008 */
[----:B------:R-:W-:Y:S06]  /*0450*/  @!P0 BRA `(.L_x_1) ;  /* 0x0000000000308947 */ /* 0x000fec0003800000 */
[----:B------:R-:W-:Y:S01]  /*0460*/  FSETP.GEU.AND P1, PT, |R17|, 4.2275390625, PT ;  /* 0x408748001100780b */ /* 0x000fe20003f2e200 */
[----:B------:R-:W-:Y:S01]  /*0470*/  DADD R4, -R4, +INF ;  /* 0x7ff0000004047429 */ /* 0x000fe20000000100 */
[----:B------:R-:W-:-:S09]  /*0480*/  FSETP.GT.AND P0, PT, R0, RZ, PT ;  /* 0x000000ff0000720b */ /* 0x000fd20003f04000 */
[----:B------:R-:W-:Y:S02]  /*0490*/  FSEL R12, R4, RZ, !P0 ;  /* 0x000000ff040c7208 */ /* 0x000fe40004000000 */
[----:B------:R-:W-:Y:S01]  /*04a0*/  @!P1 LEA.HI R7, R6, R6, RZ, 0x1 ;  /* 0x0000000606079211 */ /* 0x000fe200078f08ff */
[----:B------:R-:W-:Y:S01]  /*04b0*/  @!P1 IMAD.MOV.U32 R4, RZ, RZ, RZ ;  /* 0x000000ffff049224 */ /* 0x000fe200078e00ff */
[----:B------:R-:W-:Y:S02]  /*04c0*/  FSEL R13, R5, RZ, !P0 ;  /* 0x000000ff050d7208 */ /* 0x000fe40004000000 */
[----:B------:R-:W-:-:S04]  /*04d0*/  @!P1 SHF.R.S32.HI R7, RZ, 0x1, R7 ;  /* 0x00000001ff079819 */ /* 0x000fc80000011407 */
[----:B------:R-:W-:Y:S01]  /*04e0*/  @!P1 LEA R9, R7, R9, 0x14 ;  /* 0x0000000907099211 */ /* 0x000fe200078ea0ff */
[----:B------:R-:W-:-:S05]  /*04f0*/  @!P1 IMAD.IADD R6, R6, 0x1, -R7 ;  /* 0x0000000106069824 */ /* 0x000fca00078e0a07 */
[----:B------:R-:W-:-:S06]  /*0500*/  @!P1 LEA R5, R6, 0x3ff00000, 0x14 ;  /* 0x3ff0000006059811 */ /* 0x000fcc00078ea0ff */
[----:B------:R-:W-:-:S11]  /*0510*/  @!P1 DMUL R12, R8, R4 ;  /* 0x00000004080c9228 */ /* 0x000fd60000000000 */
.L_x_1:
[----:B------:R-:W-:Y:S05]  /*0520*/  BSYNC.RECONVERGENT B0 ;  /* 0x0000000000007941 */ /* 0x000fea0003800200 */
.L_x_0:
[----:B------:R-:W-:Y:S01]  /*0530*/  DADD R12, R12, 1 ;  /* 0x3ff000000c0c7429 */ /* 0x000fe20000000000 */
[----:B------:R-:W-:Y:S05]  /*0540*/  BSSY.RECONVERGENT B0, `(.L_x_2) ;  /* 0x0000012000007945 */ /* 0x000fea0003800200 */
[----:B------:R-:W0:Y:S04]  /*0550*/  MUFU.RCP64H R5, R13 ;  /* 0x0000000d00057308 */ /* 0x000e280000001800 */
[----:B------:R-:W-:-:S05]  /*0560*/  VIADD R4, R13, 0x300402 ;  /* 0x003004020d047836 */ /* 0x000fca0000000000 */
[----:B------:R-:W-:Y:S01]  /*0570*/  FSETP.GEU.AND P0, PT, |R4|, 5.8789094863358348022e-39, PT ;  /* 0x004004020400780b */ /* 0x000fe20003f0e200 */
[----:B0-----:R-:W-:-:S08]  /*0580*/  DFMA R6, -R12, R4, 1 ;  /* 0x3ff000000c06742b */ /* 0x001fd00000000104 */
[----:B------:R-:W-:-:S08]  /*0590*/  DFMA R6, R6, R6, R6 ;  /* 0x000000060606722b */ /* 0x000fd00000000006 */
[----:B------:R-:W-:-:S08]  /*05a0*/  DFMA R6, R4, R6, R4 ;  /* 0x000000060406722b */ /* 0x000fd00000000004 */
[----:B------:R-:W-:-:S08]  /*05b0*/  DFMA R8, -R12, R6, 1 ;  /* 0x3ff000000c08742b */ /* 0x000fd00000000106 */
[----:B------:R-:W-:Y:S01]  /*05c0*/  DFMA R4, R6, R8, R6 ;  /* 0x000000080604722b */ /* 0x000fe20000000006 */
[----:B------:R-:W-:Y:S10]  /*05d0*/  @P0 BRA `(.L_x_3) ;  /* 0x0000000000200947 */ /* 0x000ff40003800000 */
[----:B------:R-:W-:Y:S01]  /*05e0*/  LOP3.LUT R8, R13, 0x7fffffff, RZ, 0xc0, !PT ;  /* 0x7fffffff0d087812 */ /* 0x000fe200078ec0ff */
[----:B------:R-:W-:Y:S01]  /*05f0*/  IMAD.MOV.U32 R7, RZ, RZ, R13 ;  /* 0x000000ffff077224 */ /* 0x000fe200078e000d */
[----:B------:R-:W-:Y:S02]  /*0600*/  MOV R6, R12 ;  /* 0x0000000c00067202 */ /* 0x000fe40000000f00 */
[----:B------:R-:W-:Y:S01]  /*0610*/  MOV R0, 0x640 ;  /* 0x0000064000007802 */ /* 0x000fe20000000f00 */
[----:B------:R-:W-:-:S07]  /*0620*/  VIADD R8, R8, 0xfff00000 ;  /* 0xfff0000008087836 */ /* 0x000fce0000000000 */
[----:B-----5:R-:W-:Y:S05]  /*0630*/  CALL.REL.NOINC `($__internal_0_$__cuda_sm20_dblrcp_rn_slowpath_v3) ;  /* 0x0000000c007c7944 */ /* 0x020fea0003c00000 */
[----:B------:R-:W-:Y:S01]  /*0640*/  MOV R4, R6 ;  /* 0x0000000600047202 */ /* 0x000fe20000000f00 */
[----:B------:R-:W-:-:S07]  /*0650*/  IMAD.MOV.U32 R5, RZ, RZ, R7 ;  /* 0x000000ffff057224 */ /* 0x000fce00078e0007 */
.L_x_3:
[----:B------:R-:W-:Y:S05]  /*0660*/  BSYNC.RECONVERGENT B0 ;  /* 0x0000000000007941 */ /* 0x000fea0003800200 */
.L_x_2:
[----:B------:R-:W0:Y:S01]  /*0670*/  LDC.64 R8, c[0x0][0x398] ;  /* 0x0000e600ff087b82 */ /* 0x000e220000000a00 */
[----:B------:R-:W1:Y:S07]  /*0680*/  LDCU UR6, c[0x0][0x3a0] ;  /* 0x00007400ff0677ac */ /* 0x000e6e0008000800 */
[----:B------:R-:W2:Y:S01]  /*0690*/  LDC.64 R6, c[0x0][0x380] ;  /* 0x0000e000ff067b82 */ /* 0x000ea20000000a00 */
[----:B0-----:R-:W-:Y:S02]  /*06a0*/  IMAD R12, R2, R8, R3 ;  /* 0x00000008020c7224 */ /* 0x001fe400078e0203 */
[----:B------:R-:W-:-:S04]  /*06b0*/  IMAD R13, R8, R9, RZ ;  /* 0x00000009080d7224 */ /* 0x000fc800078e02ff */
[----:B-1----:R-:W-:-:S04]  /*06c0*/  IMAD R12, R13, UR6, R12 ;  /* 0x000000060d0c7c24 */ /* 0x002fc8000f8e020c */
[----:B--2---:R-:W-:-:S05]  /*06d0*/  IMAD.WIDE R2, R12, 0x4, R6 ;  /* 0x000000040c027825 */ /* 0x004fca00078e0206 */
[----:B------:R0:W5:Y:S02]  /*06e0*/  LDG.E R0, desc[UR4][R2.64] ;  /* 0x0000000402007981 */ /* 0x000164000c1e1900 */
[----:B-----5:R-:W1:Y:S01]  /*06f0*/  F2F.F64.F32 R6, R10 ;  /* 0x0000000a00067310 */ /* 0x020e620000201800 */
[----:B------:R-:W-:Y:S02]  /*0700*/  HFMA2 R9, -RZ, RZ, 1.9912109375, 0.00128841400146484375 ;  /* 0x3ff71547ff097431 */ /* 0x000fe400000001ff */
[----:B------:R-:W-:Y:S01]  /*0710*/  IMAD.MOV.U32 R8, RZ, RZ, 0x652b82fe ;  /* 0x652b82feff087424 */ /* 0x000fe200078e00ff */
[----:B------:R-:W-:Y:S01]  /*0720*/  UMOV UR6, 0xfefa39ef ;  /* 0xfefa39ef00067882 */ /* 0x000fe20000000000 */
[----:B------:R-:W-:Y:S01]  /*0730*/  UMOV UR7, 0x3fe62e42 ;  /* 0x3fe62e4200077882 */ /* 0x000fe20000000000 */
[----:B------:R-:W-:Y:S03]  /*0740*/  BSSY.RECONVERGENT B0, `(.L_x_4) ;  /* 0x0000037000007945 */ /* 0x000fe60003800200 */
[----:B-1----:R-:W-:-:S02]  /*0750*/  DFMA R8, R6, -R8, 6.75539944105574400000e+15 ;  /* 0x433800000608742b */ /* 0x002fc40000000808 */
[----:B------:R-:W-:-:S06]  /*0760*/  DADD R20, -RZ, -R6 ;  /* 0x00000000ff147229 */ /* 0x000fcc0000000906 */
[----:B------:R-:W-:-:S04]  /*0770*/  DADD R16, R8, -6.75539944105574400000e+15 ;  /* 0xc338000008107429 */ /* 0x000fc80000000000 */
[----:B------:R-:W-:-:S04]  /*0780*/  FSETP.GEU.AND P0, PT, |R21|, 4.1917929649353027344, PT ;  /* 0x4086232b1500780b */ /* 0x000fc80003f0e200 */
[----:B------:R-:W-:Y:S01]  /*0790*/  DFMA R18, R16, -UR6, -R6 ;  /* 0x8000000610127c2b */ /* 0x000fe20008000806 */
[----:B------:R-:W-:Y:S01]  /*07a0*/  UMOV UR6, 0x3b39803f ;  /* 0x3b39803f00067882 */ /* 0x000fe20000000000 */
[----:B------:R-:W-:-:S06]  /*07b0*/  UMOV UR7, 0x3c7abc9e ;  /* 0x3c7abc9e00077882 */ /* 0x000fcc0000000000 */
[----:B------:R-:W-:Y:S01]  /*07c0*/  DFMA R16, R16, -UR6, R18 ;  /* 0x8000000610107c2b */ /* 0x000fe20008000012 */
[----:B------:R-:W-:Y:S01]  /*07d0*/  UMOV UR6, 0x69ce2bdf ;  /* 0x69ce2bdf00067882 */ /* 0x000fe20000000000 */
[----:B------:R-:W-:Y:S01]  /*07e0*/  IMAD.MOV.U32 R18, RZ, RZ, -0x35dec16 ;  /* 0xfca213eaff127424 */ /* 0x000fe200078e00ff */
[----:B------:R-:W-:Y:S01]  /*07f0*/  UMOV UR7, 0x3e5ade15 ;  /* 0x3e5ade1500077882 */ /* 0x000fe20000000000 */
[----:B------:R-:W-:-:S06]  /*0800*/  IMAD.MOV.U32 R19, RZ, RZ, 0x3e928af3 ;  /* 0x3e928af3ff137424 */ /* 0x000fcc00078e00ff */
[----:B------:R-:W-:Y:S01]  /*0810*/  DFMA R18, R16, UR6, R18 ;  /* 0x0000000610127c2b */ /* 0x000fe20008000012 */
        /* <DEDUP_REMOVED lines=23> */
[----:B------:R-:W-:-:S08]  /*0990*/  DFMA R18, R16, R18, UR6 ;  /* 0x0000000610127e2b */ /* 0x000fd00008000012 */
[----:B------:R-:W-:-:S08]  /*09a0*/  DFMA R18, R16, R18, 1 ;  /* 0x3ff000001012742b */ /* 0x000fd00000000012 */
[----:B------:R-:W-:-:S10]  /*09b0*/  DFMA R16, R16, R18, 1 ;  /* 0x3ff000001010742b */ /* 0x000fd40000000012 */
[----:B------:R-:W-:Y:S01]  /*09c0*/  LEA R19, R8, R17, 0x14 ;  /* 0x0000001108137211 */ /* 0x000fe200078ea0ff */
[----:B------:R-:W-:Y:S01]  /*09d0*/  IMAD.MOV.U32 R18, RZ, RZ, R16 ;  /* 0x000000ffff127224 */ /* 0x000fe200078e0010 */
[----:B0-----:R-:W-:Y:S06]  /*09e0*/  @!P0 BRA `(.L_x_5) ;  /* 0x0000000000308947 */ /* 0x001fec0003800000 */
        /* <DEDUP_REMOVED lines=12> */
.L_x_5:
[----:B------:R-:W-:Y:S05]  /*0ab0*/  BSYNC.RECONVERGENT B0 ;  /* 0x0000000000007941 */ /* 0x000fea0003800200 */
.L_x_4:
[----:B------:R-:W-:Y:S01]  /*0ac0*/  DADD R6, R18, 1 ;  /* 0x3ff0000012067429 */ /* 0x000fe20000000000 */
[----:B------:R-:W-:Y:S05]  /*0ad0*/  BSSY.RECONVERGENT B0, `(.L_x_6) ;  /* 0x0000012000007945 */ /* 0x000fea0003800200 */
[----:B------:R-:W0:Y:S04]  /*0ae0*/  MUFU.RCP64H R9, R7 ;  /* 0x0000000700097308 */ /* 0x000e280000001800 */
[----:B------:R-:W-:-:S05]  /*0af0*/  VIADD R8, R7, 0x300402 ;  /* 0x0030040207087836 */ /* 0x000fca0000000000 */
[----:B------:R-:W-:Y:S01]  /*0b00*/  FSETP.GEU.AND P0, PT, |R8|, 5.8789094863358348022e-39, PT ;  /* 0x004004020800780b */ /* 0x000fe20003f0e200 */
[----:B0-----:R-:W-:-:S08]  /*0b10*/  DFMA R10, -R6, R8, 1 ;  /* 0x3ff00000060a742b */ /* 0x001fd00000000108 */
[----:B------:R-:W-:Y:S02]  /*0b20*/  DFMA R16, R10, R10, R10 ;  /* 0x0000000a0a10722b */ /* 0x000fe4000000000a */
[----:B------:R-:W0:Y:S06]  /*0b30*/  F2F.F64.F32 R10, R0 ;  /* 0x00000000000a7310 */ /* 0x000e2c0000201800 */
[----:B------:R-:W-:-:S08]  /*0b40*/  DFMA R16, R8, R16, R8 ;  /* 0x000000100810722b */ /* 0x000fd00000000008 */
[----:B------:R-:W-:Y:S02]  /*0b50*/  DFMA R18, -R6, R16, 1 ;  /* 0x3ff000000612742b */ /* 0x000fe40000000110 */
[----:B0-----:R-:W-:-:S06]  /*0b60*/  DMUL R10, R10, R4 ;  /* 0x000000040a0a7228 */ /* 0x001fcc0000000000 */
[----:B------:R-:W-:Y:S01]  /*0b70*/  DFMA R4, R16, R18, R16 ;  /* 0x000000121004722b */ /* 0x000fe20000000010 */
[----:B------:R-:W-:Y:S10]  /*0b80*/  @P0 BRA `(.L_x_7) ;  /* 0x0000000000180947 */ /* 0x000ff40003800000 */
[----:B------:R-:W-:Y:S02]  /*0b90*/  LOP3.LUT R8, R7, 0x7fffffff, RZ, 0xc0, !PT ;  /* 0x7fffffff07087812 */ /* 0x000fe400078ec0ff */
[----:B------:R-:W-:Y:S02]  /*0ba0*/  MOV R0, 0xbd0 ;  /* 0x00000bd000007802 */ /* 0x000fe40000000f00 */
[----:B------:R-:W-:-:S07]  /*0bb0*/  IADD3 R8, PT, PT, R8, -0x100000, RZ ;  /* 0xfff0000008087810 */ /* 0x000fce0007ffe0ff */
[----:B------:R-:W-:Y:S05]  /*0bc0*/  CALL.REL.NOINC `($__internal_0_$__cuda_sm20_dblrcp_rn_slowpath_v3) ;  /* 0x0000000800187944 */ /* 0x000fea0003c00000 */
[----:B------:R-:W-:Y:S02]  /*0bd0*/  IMAD.MOV.U32 R4, RZ, RZ, R6 ;  /* 0x000000ffff047224 */ /* 0x000fe400078e0006 */
[----:B------:R-:W-:-:S07]  /*0be0*/  IMAD.MOV.U32 R5, RZ, RZ, R7 ;  /* 0x000000ffff057224 */ /* 0x000fce00078e0007 */
.L_x_7:
[----:B------:R-:W-:Y:S05]  /*0bf0*/  BSYNC.RECONVERGENT B0 ;  /* 0x0000000000007941 */ /* 0x000fea0003800200 */
.L_x_6:
[----:B------:R-:W0:Y:S01]  /*0c00*/  F2F.F64.F32 R8, R15 ;  /* 0x0000000f00087310 */ /* 0x000e220000201800 */
[----:B------:R-:W-:Y:S01]  /*0c10*/  MOV R6, 0x652b82fe ;  /* 0x652b82fe00067802 */ /* 0x000fe20000000f00 */
[----:B------:R-:W-:Y:S01]  /*0c20*/  IMAD.MOV.U32 R7, RZ, RZ, 0x3ff71547 ;  /* 0x3ff71547ff077424 */ /* 0x000fe200078e00ff */
[----:B------:R-:W-:Y:S01]  /*0c30*/  UMOV UR6, 0xfefa39ef ;  /* 0xfefa39ef00067882 */ /* 0x000fe20000000000 */
[----:B------:R-:W-:Y:S01]  /*0c40*/  UMOV UR7, 0x3fe62e42 ;  /* 0x3fe62e4200077882 */ /* 0x000fe20000000000 */
[----:B------:R-:W-:Y:S01]  /*0c50*/  FMUL R22, |R14|, 2.8853900432586669922 ;  /* 0x4038aa3b0e167820 */ /* 0x000fe20000400200 */
[----:B------:R-:W-:Y:S05]  /*0c60*/  BSSY.RECONVERGENT B0, `(.L_x_8) ;  /* 0x000003c000007945 */ /* 0x000fea0003800200 */
[----:B------:R-:W1:Y:S01]  /*0c70*/  MUFU.EX2 R22, R22 ;  /* 0x0000001600167308 */ /* 0x000e620000000800 */
[----:B0-----:R-:W-:-:S08]  /*0c80*/  DFMA R6, R8, -R6, 6.75539944105574400000e+15 ;  /* 0x433800000806742b */ /* 0x001fd00000000806 */
[----:B------:R-:W-:Y:S01]  /*0c90*/  DADD R16, R6, -6.75539944105574400000e+15 ;  /* 0xc338000006107429 */ /* 0x000fe20000000000 */
[----:B-1----:R-:W-:-:S07]  /*0ca0*/  FADD R0, R22, 1 ;  /* 0x3f80000016007421 */ /* 0x002fce0000000000 */
[C---:B------:R-:W-:Y:S01]  /*0cb0*/  DFMA R18, R16.reuse, -UR6, -R8 ;  /* 0x8000000610127c2b */ /* 0x040fe20008000808 */
[----:B------:R-:W-:Y:S01]  /*0cc0*/  UMOV UR6, 0x3b39803f ;  /* 0x3b39803f00067882 */ /* 0x000fe20000000000 */
[----:B------:R-:W-:Y:S01]  /*0cd0*/  UMOV UR7, 0x3c7abc9e ;  /* 0x3c7abc9e00077882 */ /* 0x000fe20000000000 */
[----:B------:R-:W0:Y:S05]  /*0ce0*/  MUFU.RCP R0, R0 ;  /* 0x0000000000007308 */ /* 0x000e2a0000001000 */
[----:B------:R-:W-:Y:S01]  /*0cf0*/  DFMA R16, R16, -UR6, R18 ;  /* 0x8000000610107c2b */ /* 0x000fe20008000012 */
[----:B------:R-:W-:Y:S01]  /*0d00*/  UMOV UR6, 0x69ce2bdf ;  /* 0x69ce2bdf00067882 */ /* 0x000fe20000000000 */
[----:B------:R-:W-:Y:S01]  /*0d10*/  IMAD.MOV.U32 R18, RZ, RZ, -0x35dec16 ;  /* 0xfca213eaff127424 */ /* 0x000fe200078e00ff */
[----:B------:R-:W-:Y:S01]  /*0d20*/  MOV R19, 0x3e928af3 ;  /* 0x3e928af300137802 */ /* 0x000fe20000000f00 */
[----:B------:R-:W-:-:S05]  /*0d30*/  UMOV UR7, 0x3e5ade15 ;  /* 0x3e5ade1500077882 */ /* 0x000fca0000000000 */
        /* <DEDUP_REMOVED lines=25> */
[----:B------:R-:W-:Y:S02]  /*0ed0*/  DFMA R20, R16, R18, 1 ;  /* 0x3ff000001014742b */ /* 0x000fe40000000012 */
[----:B------:R-:W-:-:S06]  /*0ee0*/  DADD R18, -RZ, -R8 ;  /* 0x00000000ff127229 */ /* 0x000fcc0000000908 */
[----:B------:R-:W-:Y:S01]  /*0ef0*/  DFMA R16, R16, R20, 1 ;  /* 0x3ff000001010742b */ /* 0x000fe20000000014 */
[----:B------:R-:W-:-:S03]  /*0f00*/  MOV R20, 0x3c80f082 ;  /* 0x3c80f08200147802 */ /* 0x000fc60000000f00 */
[----:B------:R-:W-:-:S05]  /*0f10*/  IMAD.MOV.U32 R21, RZ, RZ, R19 ;  /* 0x000000ffff157224 */ /* 0x000fca00078e0013 */
[----:B------:R-:W-:Y:S01]  /*0f20*/  FSETP.GEU.AND P0, PT, |R21|, 4.1917929649353027344, PT ;  /* 0x4086232b1500780b */ /* 0x000fe20003f0e200 */
[----:B------:R-:W-:Y:S02]  /*0f30*/  IMAD R19, R6, 0x100000, R17 ;  /* 0x0010000006137824 */ /* 0x000fe400078e0211 */
[----:B------:R-:W-:-:S10]  /*0f40*/  IMAD.MOV.U32 R18, RZ, RZ, R16 ;  /* 0x000000ffff127224 */ /* 0x000fd400078e0010 */
[----:B0-----:R-:W-:Y:S05]  /*0f50*/  @!P0 BRA `(.L_x_9) ;  /* 0x0000000000308947 */ /* 0x001fea0003800000 */
[----:B------:R-:W-:Y:S01]  /*0f60*/  FSETP.GEU.AND P1, PT, |R21|, 4.2275390625, PT ;  /* 0x408748001500780b */ /* 0x000fe20003f2e200 */
[----:B------:R-:W-:Y:S01]  /*0f70*/  DADD R8, -R8, +INF ;  /* 0x7ff0000008087429 */ /* 0x000fe20000000100 */
[----:B------:R-:W-:-:S09]  /*0f80*/  FSETP.GT.AND P0, PT, R15, RZ, PT ;  /* 0x000000ff0f00720b */ /* 0x000fd20003f04000 */
[----:B------:R-:W-:Y:S02]  /*0f90*/  FSEL R18, R8, RZ, !P0 ;  /* 0x000000ff08127208 */ /* 0x000fe40004000000 */
[----:B------:R-:W-:Y:S02]  /*0fa0*/  @!P1 LEA.HI R7, R6, R6, RZ, 0x1 ;  /* 0x0000000606079211 */ /* 0x000fe400078f08ff */
[----:B------:R-:W-:Y:S02]  /*0fb0*/  FSEL R19, R9, RZ, !P0 ;  /* 0x000000ff09137208 */ /* 0x000fe40004000000 */
[----:B------:R-:W-:-:S04]  /*0fc0*/  @!P1 SHF.R.S32.HI R7, RZ, 0x1, R7 ;  /* 0x00000001ff079819 */ /* 0x000fc80000011407 */
[----:B------:R-:W-:Y:S01]  /*0fd0*/  @!P1 LEA R17, R7, R17, 0x14 ;  /* 0x0000001107119211 */ /* 0x000fe200078ea0ff */
[----:B------:R-:W-:-:S05]  /*0fe0*/  @!P1 IMAD.IADD R6, R6, 0x1, -R7 ;  /* 0x0000000106069824 */ /* 0x000fca00078e0a07 */
[----:B------:R-:W-:Y:S01]  /*0ff0*/  @!P1 LEA R7, R6, 0x3ff00000, 0x14 ;  /* 0x3ff0000006079811 */ /* 0x000fe200078ea0ff */
[----:B------:R-:W-:-:S06]  /*1000*/  @!P1 IMAD.MOV.U32 R6, RZ, RZ, RZ ;  /* 0x000000ffff069224 */ /* 0x000fcc00078e00ff */
[----:B------:R-:W-:-:S11]  /*1010*/  @!P1 DMUL R18, R16, R6 ;  /* 0x0000000610129228 */ /* 0x000fd60000000000 */
.L_x_9:
[----:B------:R-:W-:Y:S05]  /*1020*/  BSYNC.RECONVERGENT B0 ;  /* 0x0000000000007941 */ /* 0x000fea0003800200 */
.L_x_8:
[C---:B------:R-:W-:Y:S01]  /*1030*/  FMUL R17, R14.reuse, R14 ;  /* 0x0000000e0e117220 */ /* 0x040fe20000400000 */
[----:B------:R-:W-:Y:S01]  /*1040*/  DADD R6, R18, 1 ;  /* 0x3ff0000012067429 */ /* 0x000fe20000000000 */
[----:B------:R-:W-:Y:S01]  /*1050*/  IMAD.MOV.U32 R15, RZ, RZ, 0x3f800000 ;  /* 0x3f800000ff0f7424 */ /* 0x000fe200078e00ff */
[C---:B------:R-:W-:Y:S01]  /*1060*/  FSETP.GE.AND P1, PT, |R14|.reuse, 0.60000002384185791016, PT ;  /* 0x3f19999a0e00780b */ /* 0x040fe20003f26200 */
[C---:B------:R-:W-:Y:S01]  /*1070*/  FFMA R20, R17.reuse, R20, -0.052303962409496307373 ;  /* 0xbd563cae11147423 */ /* 0x040fe20000000014 */
[----:B------:R-:W-:Y:S01]  /*1080*/  FSETP.GE.AND P0, PT, |R14|, 9.010913848876953125, PT ;  /* 0x41102cb40e00780b */ /* 0x000fe20003f06200 */
[----:B------:R-:W-:Y:S01]  /*1090*/  FFMA R8, R0, -2, R15 ;  /* 0xc000000000087823 */ /* 0x000fe2000000000f */
[----:B------:R-:W0:Y:S01]  /*10a0*/  MUFU.RCP64H R9, R7 ;  /* 0x0000000700097308 */ /* 0x000e220000001800 */
[C---:B------:R-:W-:Y:S01]  /*10b0*/  FFMA R20, R17.reuse, R20, 0.1331529766321182251 ;  /* 0x3e08594111147423 */ /* 0x040fe20000000014 */
[----:B------:R-:W-:Y:S02]  /*10c0*/  BSSY.RECONVERGENT B0, `(.L_x_10) ;  /* 0x0000017000007945 */ /* 0x000fe40003800200 */
[----:B------:R-:W-:Y:S01]  /*10d0*/  FSEL R15, R8, 1, !P0 ;  /* 0x3f800000080f7808 */ /* 0x000fe20004000000 */
[----:B------:R-:W-:Y:S01]  /*10e0*/  FFMA R0, R17, R20, -0.33332768082618713379 ;  /* 0xbeaaa9ed11007423 */ /* 0x000fe20000000014 */
[----:B------:R-:W-:-:S02]  /*10f0*/  IADD3 R8, PT, PT, R7, 0x300402, RZ ;  /* 0x0030040207087810 */ /* 0x000fc40007ffe0ff */
[----:B------:R-:W-:Y:S01]  /*1100*/  LOP3.LUT R15, R15, 0x80000000, R14, 0xb8, !PT ;  /* 0x800000000f0f7812 */ /* 0x000fe200078eb80e */
[----:B------:R-:W-:Y:S01]  /*1110*/  FFMA R19, R17, R0, RZ ;  /* 0x0000000011137223 */ /* 0x000fe200000000ff */
[----:B------:R-:W-:-:S03]  /*1120*/  FSETP.GEU.AND P0, PT, |R8|, 5.8789094863358348022e-39, PT ;  /* 0x004004020800780b */ /* 0x000fc60003f0e200 */
[----:B------:R-:W-:Y:S01]  /*1130*/  @!P1 FFMA R15, R14, R19, R14 ;  /* 0x000000130e0f9223 */ /* 0x000fe2000000000e */
[----:B0-----:R-:W-:-:S05]  /*1140*/  DFMA R16, -R6, R8, 1 ;  /* 0x3ff000000610742b */ /* 0x001fca0000000108 */
[----:B------:R-:W0:Y:S03]  /*1150*/  F2F.F64.F32 R14, R15 ;  /* 0x0000000f000e7310 */ /* 0x000e260000201800 */
[----:B------:R-:W-:-:S08]  /*1160*/  DFMA R16, R16, R16, R16 ;  /* 0x000000101010722b */ /* 0x000fd00000000010 */
[----:B------:R-:W-:Y:S02]  /*1170*/  DFMA R16, R8, R16, R8 ;  /* 0x000000100810722b */ /* 0x000fe40000000008 */
[----:B0-----:R-:W-:-:S06]  /*1180*/  DFMA R10, R14, R4, R10 ;  /* 0x000000040e0a722b */ /* 0x001fcc000000000a */
[----:B------:R0:W1:Y:S01]  /*1190*/  F2F.F32.F64 R14, R10 ;  /* 0x0000000a000e7310 */ /* 0x0000620000301000 */
[----:B------:R-:W-:-:S08]  /*11a0*/  DFMA R4, -R6, R16, 1 ;  /* 0x3ff000000604742b */ /* 0x000fd00000000110 */
[----:B------:R-:W-:Y:S01]  /*11b0*/  DFMA R4, R16, R4, R16 ;  /* 0x000000041004722b */ /* 0x000fe20000000010 */
[----:B0-----:R-:W-:Y:S10]  /*11c0*/  @P0 BRA `(.L_x_11) ;  /* 0x0000000000180947 */ /* 0x001ff40003800000 */
[----:B------:R-:W-:Y:S02]  /*11d0*/  LOP3.LUT R8, R7, 0x7fffffff, RZ, 0xc0, !PT ;  /* 0x7fffffff07087812 */ /* 0x000fe400078ec0ff */
[----:B------:R-:W-:-:S03]  /*11e0*/  MOV R0, 0x1210 ;  /* 0x0000121000007802 */ /* 0x000fc60000000f00 */
[----:B------:R-:W-:-:S07]  /*11f0*/  VIADD R8, R8, 0xfff00000 ;  /* 0xfff0000008087836 */ /* 0x000fce0000000000 */
[----:B-1----:R-:W-:Y:S05]  /*1200*/  CALL.REL.NOINC `($__internal_0_$__cuda_sm20_dblrcp_rn_slowpath_v3) ;  /* 0x0000000000887944 */ /* 0x002fea0003c00000 */
[----:B------:R-:W-:Y:S01]  /*1210*/  IMAD.MOV.U32 R4, RZ, RZ, R6 ;  /* 0x000000ffff047224 */ /* 0x000fe200078e0006 */
[----:B------:R-:W-:-:S07]  /*1220*/  MOV R5, R7 ;  /* 0x0000000700057202 */ /* 0x000fce0000000f00 */
.L_x_11:
[----:B------:R-:W-:Y:S05]  /*1230*/  BSYNC.RECONVERGENT B0 ;  /* 0x0000000000007941 */ /* 0x000fea0003800200 */
.L_x_10:
[C---:B-1----:R-:W-:Y:S01]  /*1240*/  FMUL R0, |R14|.reuse, 2.8853900432586669922 ;  /* 0x4038aa3b0e007820 */ /* 0x042fe20000400200 */
[----:B------:R-:W-:Y:S02]  /*1250*/  IMAD.MOV.U32 R8, RZ, RZ, 0x3c80f082 ;  /* 0x3c80f082ff087424 */ /* 0x000fe400078e00ff */
[C---:B------:R-:W-:Y:S01]  /*1260*/  FMUL R9, R14.reuse, R14 ;  /* 0x0000000e0e097220 */ /* 0x040fe20000400000 */
[----:B------:R-:W-:Y:S01]  /*1270*/  SHF.R.U32.HI R7, RZ, 0x1f, R11 ;  /* 0x0000001fff077819 */ /* 0x000fe2000001160b */
[----:B------:R-:W-:Y:S01]  /*1280*/  IMAD.MOV.U32 R11, RZ, RZ, 0x3f800000 ;  /* 0x3f800000ff0b7424 */ /* 0x000fe200078e00ff */
[C---:B------:R-:W-:Y:S01]  /*1290*/  FSETP.GE.AND P2, PT, |R14|.reuse, 0.60000002384185791016, PT ;  /* 0x3f19999a0e00780b */ /* 0x040fe20003f46200 */
[----:B------:R-:W0:Y:S01]  /*12a0*/  MUFU.EX2 R0, R0 ;  /* 0x0000000000007308 */ /* 0x000e220000000800 */
[----:B------:R-:W-:Y:S01]  /*12b0*/  FFMA R8, R9, R8, -0.052303962409496307373 ;  /* 0xbd563cae09087423 */ /* 0x000fe20000000008 */
[----:B------:R-:W-:Y:S01]  /*12c0*/  LOP3.LUT R7, R7, 0x1, RZ, 0xc0, !PT ;  /* 0x0000000107077812 */ /* 0x000fe200078ec0ff */
[----:B------:R-:W-:Y:S01]  /*12d0*/  IMAD.WIDE R2, R13, 0x4, R2 ;  /* 0x000000040d027825 */ /* 0x000fe200078e0202 */
[----:B------:R-:W-:-:S02]  /*12e0*/  FSETP.GE.AND P1, PT, |R14|, 9.010913848876953125, PT ;  /* 0x41102cb40e00780b */ /* 0x000fc40003f26200 */
[----:B------:R-:W-:-:S04]  /*12f0*/  ISETP.NE.U32.AND P0, PT, R7, 0x1, PT ;  /* 0x000000010700780c */ /* 0x000fc80003f05070 */
[----:B------:R-:W-:Y:S01]  /*1300*/  ISETP.NE.U32.AND.EX P0, PT, RZ, RZ, PT, P0 ;  /* 0x000000ffff00720c */ /* 0x000fe20003f05100 */
[----:B0-----:R-:W-:Y:S01]  /*1310*/  FADD R6, R0, 1 ;  /* 0x3f80000000067421 */ /* 0x001fe20000000000 */
[----:B------:R-:W-:-:S04]  /*1320*/  FFMA R0, R9, R8, 0.1331529766321182251 ;  /* 0x3e08594109007423 */ /* 0x000fc80000000008 */
[C---:B------:R-:W-:Y:S01]  /*1330*/  FFMA R0, R9.reuse, R0, -0.33332768082618713379 ;  /* 0xbeaaa9ed09007423 */ /* 0x040fe20000000000 */
[----:B------:R-:W0:Y:S03]  /*1340*/  MUFU.RCP R6, R6 ;  /* 0x0000000600067308 */ /* 0x000e260000001000 */
[----:B------:R-:W-:Y:S01]  /*1350*/  FFMA R9, R9, R0, RZ ;  /* 0x0000000009097223 */ /* 0x000fe200000000ff */
[----:B0-----:R-:W-:-:S05]  /*1360*/  FFMA R7, R6, -2, R11 ;  /* 0xc000000006077823 */ /* 0x001fca000000000b */
[----:B------:R-:W-:-:S04]  /*1370*/  FSEL R7, R7, 1, !P1 ;  /* 0x3f80000007077808 */ /* 0x000fc80004800000 */
[----:B------:R-:W-:Y:S01]  /*1380*/  FSEL R10, -|R7|, |R7|, !P0 ;  /* 0x40000007070a7208 */ /* 0x000fe20004000300 */
[----:B------:R-:W-:Y:S02]  /*1390*/  @!P2 FFMA R10, R14, R9, R14 ;  /* 0x000000090e0aa223 */ /* 0x000fe4000000000e */
[----:B------:R-:W0:Y:S02]  /*13a0*/  LDC.64 R8, c[0x0][0x390] ;  /* 0x0000e400ff087b82 */ /* 0x000e240000000a00 */
[----:B------:R-:W1:Y:S02]  /*13b0*/  F2F.F64.F32 R6, R10 ;  /* 0x0000000a00067310 */ /* 0x000e640000201800 */
[----:B-1----:R-:W-:Y:S01]  /*13c0*/  DMUL R4, R6, R4 ;  /* 0x0000000406047228 */ /* 0x002fe20000000000 */
[----:B------:R-:W-:-:S05]  /*13d0*/  IADD3 R7, PT, PT, R13, R12, RZ ;  /* 0x0000000c0d077210 */ /* 0x000fca0007ffe0ff */
[----:B0-----:R-:W-:-:S04]  /*13e0*/  IMAD.WIDE R6, R7, 0x4, R8 ;  /* 0x0000000407067825 */ /* 0x001fc800078e0208 */
[----:B------:R-:W0:Y:S02]  /*13f0*/  F2F.F32.F64 R5, R4 ;  /* 0x0000000400057310 */ /* 0x000e240000301000 */
[----:B0-----:R-:W-:Y:S04]  /*1400*/  STG.E desc[UR4][R6.64], R5 ;  /* 0x0000000506007986 */ /* 0x001fe8000c101904 */
[----:B------:R-:W-:Y:S01]  /*1410*/  STG.E desc[UR4][R2.64], R14 ;  /* 0x0000000e02007986 */ /* 0x000fe2000c101904 */
[----:B------:R-:W-:Y:S05]  /*1420*/  EXIT ;  /* 0x000000000000794d */ /* 0x000fea0003800000 */
        .weak           $__internal_0_$__cuda_sm20_dblrcp_rn_slowpath_v3
        .type           $__internal_0_$__cuda_sm20_dblrcp_rn_slowpath_v3,@function
        .size           $__internal_0_$__cuda_sm20_dblrcp_rn_slowpath_v3,(.L_x_23 - $__internal_0_$__cuda_sm20_dblrcp_rn_slowpath_v3)
$__internal_0_$__cuda_sm20_dblrcp_rn_slowpath_v3:
[----:B------:R-:W-:Y:S01]  /*1430*/  IMAD.MOV.U32 R4, RZ, RZ, R6 ;  /* 0x000000ffff047224 */ /* 0x000fe200078e0006 */
[----:B------:R-:W-:Y:S01]  /*1440*/  MOV R5, R7 ;  /* 0x0000000700057202 */ /* 0x000fe20000000f00 */
[----:B------:R-:W-:Y:S05]  /*1450*/  BSSY.RECONVERGENT B1, `(.L_x_12) ;  /* 0x0000024000017945 */ /* 0x000fea0003800200 */
[----:B------:R-:W-:-:S14]  /*1460*/  DSETP.GTU.AND P0, PT, |R4|, +INF , PT ;  /* 0x7ff000000400742a */ /* 0x000fdc0003f0c200 */
[----:B------:R-:W-:Y:S05]  /*1470*/  @P0 BRA `(.L_x_13) ;  /* 0x00000000007c0947 */ /* 0x000fea0003800000 */
[----:B------:R-:W-:-:S05]  /*1480*/  LOP3.LUT R9, R7, 0x7fffffff, RZ, 0xc0, !PT ;  /* 0x7fffffff07097812 */ /* 0x000fca00078ec0ff */
[----:B------:R-:W-:-:S05]  /*1490*/  VIADD R6, R9, 0xffffffff ;  /* 0xffffffff09067836 */ /* 0x000fca0000000000 */
[----:B------:R-:W-:-:S13]  /*14a0*/  ISETP.GE.U32.AND P0, PT, R6, 0x7fefffff, PT ;  /* 0x7fefffff0600780c */ /* 0x000fda0003f06070 */
[----:B------:R-:W-:Y:S02]  /*14b0*/  @P0 LOP3.LUT R7, R5, 0x7ff00000, RZ, 0x3c, !PT ;  /* 0x7ff0000005070812 */ /* 0x000fe400078e3cff */
[----:B------:R-:W-:Y:S01]  /*14c0*/  @P0 MOV R6, RZ ;  /* 0x000000ff00060202 */ /* 0x000fe20000000f00 */
[----:B------:R-:W-:Y:S06]  /*14d0*/  @P0 BRA `(.L_x_14) ;  /* 0x00000000006c0947 */ /* 0x000fec0003800000 */
[----:B------:R-:W-:-:S13]  /*14e0*/  ISETP.GE.U32.AND P0, PT, R9, 0x1000001, PT ;  /* 0x010000010900780c */ /* 0x000fda0003f06070 */
[----:B------:R-:W-:Y:S05]  /*14f0*/  @!P0 BRA `(.L_x_15) ;  /* 0x0000000000348947 */ /* 0x000fea0003800000 */
[----:B------:R-:W-:Y:S01]  /*1500*/  VIADD R7, R5, 0xc0200000 ;  /* 0xc020000005077836 */ /* 0x000fe20000000000 */
[----:B------:R-:W-:-:S03]  /*1510*/  MOV R6, R4 ;  /* 0x0000000400067202 */ /* 0x000fc60000000f00 */
[----:B------:R-:W0:Y:S03]  /*1520*/  MUFU.RCP64H R9, R7 ;  /* 0x0000000700097308 */ /* 0x000e260000001800 */
[----:B0-----:R-:W-:-:S08]  /*1530*/  DFMA R16, -R6, R8, 1 ;  /* 0x3ff000000610742b */ /* 0x001fd00000000108 */
[----:B------:R-:W-:-:S08]  /*1540*/  DFMA R16, R16, R16, R16 ;  /* 0x000000101010722b */ /* 0x000fd00000000010 */
[----:B------:R-:W-:-:S08]  /*1550*/  DFMA R16, R8, R16, R8 ;  /* 0x000000100810722b */ /* 0x000fd00000000008 */
[----:B------:R-:W-:-:S08]  /*1560*/  DFMA R8, -R6, R16, 1 ;  /* 0x3ff000000608742b */ /* 0x000fd00000000110 */
[----:B------:R-:W-:-:S08]  /*1570*/  DFMA R8, R16, R8, R16 ;  /* 0x000000081008722b */ /* 0x000fd00000000010 */
[----:B------:R-:W-:-:S08]  /*1580*/  DMUL R8, R8, 2.2250738585072013831e-308 ;  /* 0x0010000008087828 */ /* 0x000fd00000000000 */
[----:B------:R-:W-:-:S08]  /*1590*/  DFMA R4, -R4, R8, 1 ;  /* 0x3ff000000404742b */ /* 0x000fd00000000108 */
[----:B------:R-:W-:-:S08]  /*15a0*/  DFMA R4, R4, R4, R4 ;  /* 0x000000040404722b */ /* 0x000fd00000000004 */
[----:B------:R-:W-:Y:S01]  /*15b0*/  DFMA R6, R8, R4, R8 ;  /* 0x000000040806722b */ /* 0x000fe20000000008 */
[----:B------:R-:W-:Y:S10]  /*15c0*/  BRA `(.L_x_14) ;  /* 0x0000000000307947 */ /* 0x000ff40003800000 */
.L_x_15:
[----:B------:R-:W-:Y:S01]  /*15d0*/  DMUL R4, R4, 8.11296384146066816958e+31 ;  /* 0x4690000004047828 */ /* 0x000fe20000000000 */
[----:B------:R-:W-:-:S05]  /*15e0*/  IMAD.MOV.U32 R6, RZ, RZ, R8 ;  /* 0x000000ffff067224 */ /* 0x000fca00078e0008 */
[----:B------:R-:W0:Y:S02]  /*15f0*/  MUFU.RCP64H R7, R5 ;  /* 0x0000000500077308 */ /* 0x000e240000001800 */
[----:B0-----:R-:W-:-:S08]  /*1600*/  DFMA R8, -R4, R6, 1 ;  /* 0x3ff000000408742b */ /* 0x001fd00000000106 */
[----:B------:R-:W-:-:S08]  /*1610*/  DFMA R8, R8, R8, R8 ;  /* 0x000000080808722b */ /* 0x000fd00000000008 */
[----:B------:R-:W-:-:S08]  /*1620*/  DFMA R8, R6, R8, R6 ;  /* 0x000000080608722b */ /* 0x000fd00000000006 */
[----:B------:R-:W-:-:S08]  /*1630*/  DFMA R6, -R4, R8, 1 ;  /* 0x3ff000000406742b */ /* 0x000fd00000000108 */
[----:B------:R-:W-:-:S08]  /*1640*/  DFMA R6, R8, R6, R8 ;  /* 0x000000060806722b */ /* 0x000fd00000000008 */
[----:B------:R-:W-:Y:S01]  /*1650*/  DMUL R6, R6, 8.11296384146066816958e+31 ;  /* 0x4690000006067828 */ /* 0x000fe20000000000 */
[----:B------:R-:W-:Y:S10]  /*1660*/  BRA `(.L_x_14) ;  /* 0x0000000000087947 */ /* 0x000ff40003800000 */
.L_x_13:
[----:B------:R-:W-:Y:S02]  /*1670*/  LOP3.LUT R7, R5, 0x80000, RZ, 0xfc, !PT ;  /* 0x0008000005077812 */ /* 0x000fe400078efcff */
[----:B------:R-:W-:-:S07]  /*1680*/  MOV R6, R4 ;  /* 0x0000000400067202 */ /* 0x000fce0000000f00 */
.L_x_14:
[----:B------:R-:W-:Y:S05]  /*1690*/  BSYNC.RECONVERGENT B1 ;  /* 0x0000000000017941 */ /* 0x000fea0003800200 */
.L_x_12:
[----:B------:R-:W-:Y:S01]  /*16a0*/  IMAD.MOV.U32 R4, RZ, RZ, R0 ;  /* 0x000000ffff047224 */ /* 0x000fe200078e0000 */
[----:B------:R-:W-:-:S04]  /*16b0*/  MOV R5, 0x0 ;  /* 0x0000000000057802 */ /* 0x000fc80000000f00 */
[----:B------:R-:W-:Y:S05]  /*16c0*/  RET.REL.NODEC R4 `(_Z12lstm_eltwisePfS_S_iii) ;  /* 0xffffffe8044c7950 */ /* 0x000fea0003c3ffff */
.L_x_16:
[----:B------:R-:W-:-:S00]  /*16d0*/  BRA `(.L_x_16) ;  /* 0xfffffffc00fc7947 */ /* 0x000fc0000383ffff */
[----:B------:R-:W-:-:S00]  /*16e0*/  NOP ;  /* 0x0000000000007918 */ /* 0x000fc00000000000 */
        /* <DEDUP_REMOVED lines=9> */
.L_x_23:


//--------------------- .text._Z9lstm_gemmPfS_S_S_S_iiiiii --------------------------
	.section	.text._Z9lstm_gemmPfS_S_S_S_iiiiii,"ax",@progbits
	.align	128
        .global         _Z9lstm_gemmPfS_S_S_S_iiiiii
        .type           _Z9lstm_gemmPfS_S_S_S_iiiiii,@function
        .size           _Z9lstm_gemmPfS_S_S_S_iiiiii,(.L_x_25 - _Z9lstm_gemmPfS_S_S_S_iiiiii)
        .other          _Z9lstm_gemmPfS_S_S_S_iiiiii,@"STO_CUDA_ENTRY STV_DEFAULT"
_Z9lstm_gemmPfS_S_S_S_iiiiii:
.text._Z9lstm_gemmPfS_S_S_S_iiiiii:
[----:B------:R-:W-:Y:S01]  /*0000*/  LDC R1, c[0x0][0x37c] ;  /* 0x0000df00ff017b82 */ /* 0x000fe20000000800 */
[----:B------:R-:W0:Y:S01]  /*0010*/  S2R R0, SR_TID.X ;  /* 0x0000000000007919 */ /* 0x000e220000002100 */
[----:B------:R-:W1:Y:S06]  /*0020*/  LDCU UR5, c[0x0][0x3ac] ;  /* 0x00007580ff0577ac */ /* 0x000e6c0008000800 */
[----:B------:R-:W0:Y:S01]  /*0030*/  S2UR UR4, SR_CTAID.X ;  /* 0x00000000000479c3 */ /* 0x000e220000002500 */
[----:B------:R-:W-:Y:S01]  /*0040*/  HFMA2 R29, -RZ, RZ, 0, 0 ;  /* 0x00000000ff1d7431 */ /* 0x000fe200000001ff */
[----:B------:R-:W2:Y:S01]  /*0050*/  S2R R2, SR_TID.Y ;  /* 0x0000000000027919 */ /* 0x000ea20000002200 */
[----:B------:R-:W3:Y:S05]  /*0060*/  LDCU.64 UR10, c[0x0][0x358] ;  /* 0x00006b00ff0a77ac */ /* 0x000eea0008000a00 */
[----:B------:R-:W0:Y:S08]  /*0070*/  LDC R3, c[0x0][0x360] ;  /* 0x0000d800ff037b82 */ /* 0x000e300000000800 */
[----:B------:R-:W2:Y:S01]  /*0080*/  S2UR UR6, SR_CTAID.Y ;  /* 0x00000000000679c3 */ /* 0x000ea20000002600 */
[----:B-1----:R-:W-:-:S07]  /*0090*/  UISETP.GE.AND UP0, UPT, UR5, 0x1, UPT ;  /* 0x000000010500788c */ /* 0x002fce000bf06270 */
[----:B------:R-:W2:Y:S01]  /*00a0*/  LDC R5, c[0x0][0x364] ;  /* 0x0000d900ff057b82 */ /* 0x000ea20000000800 */
[----:B0-----:R-:W-:Y:S02]  /*00b0*/  IMAD R0, R3, UR4, R0 ;  /* 0x0000000403007c24 */ /* 0x001fe4000f8e0200 */
[----:B--2---:R-:W-:Y:S01]  /*00c0*/  IMAD R3, R5, UR6, R2 ;  /* 0x0000000605037c24 */ /* 0x004fe2000f8e0202 */
[----:B---3--:R-:W-:Y:S06]  /*00d0*/  BRA.U !UP0, `(.L_x_17) ;  /* 0x0000000908b87547 */ /* 0x008fec000b800000 */
[----:B------:R-:W0:Y:S01]  /*00e0*/  LDC R7, c[0x0][0x3a8] ;  /* 0x0000ea00ff077b82 */ /* 0x000e220000000800 */
[----:B------:R-:W1:Y:S01]  /*00f0*/  LDCU UR4, c[0x0][0x3b4] ;  /* 0x00007680ff0477ac */ /* 0x000e620008000800 */
[----:B------:R-:W-:Y:S01]  /*0100*/  MOV R29, RZ ;  /* 0x000000ff001d7202 */ /* 0x000fe20000000f00 */
[----:B------:R-:W0:Y:S01]  /*0110*/  LDCU.64 UR8, c[0x0][0x3b8] ;  /* 0x00007700ff0877ac */ /* 0x000e220008000a00 */
[----:B------:R-:W-:Y:S02]  /*0120*/  UISETP.GE.U32.AND UP1, UPT, UR5, 0x8, UPT ;  /* 0x000000080500788c */ /* 0x000fe4000bf26070 */
[----:B------:R-:W-:-:S04]  /*0130*/  ULOP3.LUT UR6, UR5, 0x7, URZ, 0xc0, !UPT ;  /* 0x0000000705067892 */ /* 0x000fc8000f8ec0ff */
[----:B------:R-:W-:Y:S01]  /*0140*/  UISETP.NE.AND UP0, UPT, UR6, URZ, UPT ;  /* 0x000000ff0600728c */ /* 0x000fe2000bf05270 */
[----:B-1----:R-:W-:Y:S01]  /*0150*/  MOV R4, UR4 ;  /* 0x0000000400047c02 */ /* 0x002fe20008000f00 */
[----:B------:R-:W-:Y:S01]  /*0160*/  UMOV UR4, URZ ;  /* 0x000000ff00047c82 */ /* 0x000fe20008000000 */
[----:B0-----:R-:W-:-:S04]  /*0170*/  IMAD R7, R7, UR9, R0 ;  /* 0x0000000907077c24 */ /* 0x001fc8000f8e0200 */
[C---:B------:R-:W-:Y:S02]  /*0180*/  IMAD R5, R7.reuse, UR8, -R4 ;  /* 0x0000000807057c24 */ /* 0x040fe4000f8e0a04 */
[----:B------:R-:W-:Y:S01]  /*0190*/  IMAD R6, R7, R4, RZ ;  /* 0x0000000407067224 */ /* 0x000fe200078e02ff */
[----:B------:R-:W-:Y:S06]  /*01a0*/  BRA.U !UP1, `(.L_x_18) ;  /* 0x0000000509287547 */ /* 0x000fec000b800000 */
[----:B------:R-:W-:Y:S01]  /*01b0*/  MOV R29, RZ ;  /* 0x000000ff001d7202 */ /* 0x000fe20000000f00 */
[----:B------:R-:W-:Y:S01]  /*01c0*/  ULOP3.LUT UR4, UR5, 0x7ffffff8, URZ, 0xc0, !UPT ;  /* 0x7ffffff805047892 */ /* 0x000fe2000f8ec0ff */
[----:B------:R-:W-:Y:S02]  /*01d0*/  MOV R8, R5 ;  /* 0x0000000500087202 */ /* 0x000fe40000000f00 */
[----:B------:R-:W-:Y:S01]  /*01e0*/  MOV R2, R6 ;  /* 0x0000000600027202 */ /* 0x000fe20000000f00 */
[----:B------:R-:W-:Y:S01]  /*01f0*/  UMOV UR5, URZ ;  /* 0x000000ff00057c82 */ /* 0x000fe20008000000 */
[----:B------:R-:W-:-:S07]  /*0200*/  MOV R7, R3 ;  /* 0x0000000300077202 */ /* 0x000fce0000000f00 */
.L_x_19:
[----:B------:R-:W0:Y:S01]  /*0210*/  LDC R4, c[0x0][0x3b4] ;  /* 0x0000ed00ff047b82 */ /* 0x000e220000000800 */
[----:B------:R-:W-:-:S07]  /*0220*/  UIADD3 UR7, UPT, UPT, UR5, 0x1, URZ ;  /* 0x0000000105077890 */ /* 0x000fce000fffe0ff */
[----:B------:R-:W1:Y:S08]  /*0230*/  LDC.64 R12, c[0x0][0x380] ;  /* 0x0000e000ff0c7b82 */ /* 0x000e700000000a00 */
[----:B------:R-:W2:Y:S01]  /*0240*/  LDC.64 R22, c[0x0][0x388] ;  /* 0x0000e200ff167b82 */ /* 0x000ea20000000a00 */
[----:B0-----:R-:W-:-:S07]  /*0250*/  ISETP.LE.AND P1, PT, R4, UR5, PT ;  /* 0x0000000504007c0c */ /* 0x001fce000bf23270 */
[----:B------:R-:W0:Y:S01]  /*0260*/  LDC.64 R20, c[0x0][0x390] ;  /* 0x0000e400ff147b82 */ /* 0x000e220000000a00 */
[----:B------:R-:W-:Y:S01]  /*0270*/  ISETP.LE.AND P4, PT, R4, UR7, PT ;  /* 0x0000000704007c0c */ /* 0x000fe2000bf83270 */
[----:B-1----:R-:W-:-:S06]  /*0280*/  IMAD.WIDE R12, R2, 0x4, R12 ;  /* 0x00000004020c7825 */ /* 0x002fcc00078e020c */
[----:B------:R-:W1:Y:S01]  /*0290*/  LDC R10, c[0x0][0x3b0] ;  /* 0x0000ec00ff0a7b82 */ /* 0x000e620000000800 */
[----:B------:R-:W3:Y:S01]  /*02a0*/  @!P1 LDG.E R16, desc[UR10][R12.64] ;  /* 0x0000000a0c109981 */ /* 0x000ee2000c1e1900 */
[----:B--2---:R-:W-:-:S05]  /*02b0*/  IMAD.WIDE R22, R8, 0x4, R22 ;  /* 0x0000000408167825 */ /* 0x004fca00078e0216 */
[----:B------:R-:W2:Y:S01]  /*02c0*/  @P4 LDG.E R19, desc[UR10][R22.64+0x4] ;  /* 0x0000040a16134981 */ /* 0x000ea2000c1e1900 */
[----:B------:R-:W-:Y:S02]  /*02d0*/  UIADD3 UR7, UPT, UPT, UR5, 0x2, URZ ;  /* 0x0000000205077890 */ /* 0x000fe4000fffe0ff */
[----:B------:R-:W-:Y:S01]  /*02e0*/  UIADD3 UR8, UPT, UPT, UR5, 0x3, URZ ;  /* 0x0000000305087890 */ /* 0x000fe2000fffe0ff */
[----:B0-----:R-:W-:-:S03]  /*02f0*/  IMAD.WIDE R20, R7, 0x4, R20 ;  /* 0x0000000407147825 */ /* 0x001fc600078e0214 */
[C---:B------:R-:W-:Y:S01]  /*0300*/  ISETP.LE.AND P0, PT, R4.reuse, UR7, PT ;  /* 0x0000000704007c0c */ /* 0x040fe2000bf03270 */
[----:B------:R-:W-:Y:S01]  /*0310*/  UIADD3 UR7, UPT, UPT, UR5, 0x4, URZ ;  /* 0x0000000405077890 */ /* 0x000fe2000fffe0ff */
[----:B------:R0:W3:Y:S01]  /*0320*/  LDG.E R28, desc[UR10][R20.64] ;  /* 0x0000000a141c7981 */ /* 0x0000e2000c1e1900 */
[----:B------:R-:W-:Y:S01]  /*0330*/  ISETP.LE.AND P3, PT, R4, UR8, PT ;  /* 0x0000000804007c0c */ /* 0x000fe2000bf63270 */
[----:B------:R-:W-:Y:S01]  /*0340*/  UIADD3 UR8, UPT, UPT, UR5, 0x5, URZ ;  /* 0x0000000505087890 */ /* 0x000fe2000fffe0ff */
[----:B-1----:R-:W-:Y:S02]  /*0350*/  IMAD.WIDE R14, R10, 0x4, R20 ;  /* 0x000000040a0e7825 */ /* 0x002fe400078e0214 */
[C---:B------:R-:W-:Y:S01]  /*0360*/  ISETP.LE.AND P2, PT, R4.reuse, UR7, PT ;  /* 0x0000000704007c0c */ /* 0x040fe2000bf43270 */
[----:B------:R-:W-:Y:S02]  /*0370*/  UIADD3 UR7, UPT, UPT, UR5, 0x6, URZ ;  /* 0x0000000605077890 */ /* 0x000fe4000fffe0ff */
[----:B------:R-:W-:Y:S01]  /*0380*/  UIADD3 UR9, UPT, UPT, UR5, 0x7, URZ ;  /* 0x0000000705097890 */ /* 0x000fe2000fffe0ff */
[----:B------:R1:W2:Y:S04]  /*0390*/  LDG.E R18, desc[UR10][R14.64] ;  /* 0x0000000a0e127981 */ /* 0x0002a8000c1e1900 */
[----:B------:R-:W4:Y:S01]  /*03a0*/  @P0 LDG.E R9, desc[UR10][R22.64+0x8] ;  /* 0x0000080a16090981 */ /* 0x000f22000c1e1900 */
[----:B------:R-:W-:-:S03]  /*03b0*/  ISETP.LE.AND P5, PT, R4, UR9, PT ;  /* 0x0000000904007c0c */ /* 0x000fc6000bfa3270 */
[----:B------:R-:W5:Y:S04]  /*03c0*/  @P3 LDG.E R11, desc[UR10][R22.64+0xc] ;  /* 0x00000c0a160b3981 */ /* 0x000f68000c1e1900 */
[----:B------:R-:W5:Y:S06]  /*03d0*/  @P2 LDG.E R24, desc[UR10][R22.64+0x10] ;  /* 0x0000100a16182981 */ /* 0x000f6c000c1e1900 */
[----:B------:R-:W5:Y:S04]  /*03e0*/  @P5 LDG.E R27, desc[UR10][R22.64+0x1c] ;  /* 0x00001c0a161b5981 */ /* 0x000f68000c1e1900 */
[----:B------:R-:W3:Y:S01]  /*03f0*/  @P1 LDG.E R16, desc[UR10][R22.64] ;  /* 0x0000000a16101981 */ /* 0x000ee2000c1e1900 */
[----:B------:R-:W-:-:S03]  /*0400*/  ISETP.LE.AND P1, PT, R4, UR8, PT ;  /* 0x0000000804007c0c */ /* 0x000fc6000bf23270 */
[----:B------:R-:W2:Y:S01]  /*0410*/  @!P4 LDG.E R19, desc[UR10][R12.64+0x4] ;  /* 0x0000040a0c13c981 */ /* 0x000ea2000c1e1900 */
[----:B------:R-:W-:-:S09]  /*0420*/  ISETP.LE.AND P4, PT, R4, UR7, PT ;  /* 0x0000000704007c0c */ /* 0x000fd2000bf83270 */
[----:B------:R-:W5:Y:S04]  /*0430*/  @P1 LDG.E R25, desc[UR10][R22.64+0x14] ;  /* 0x0000140a16191981 */ /* 0x000f68000c1e1900 */
[----:B------:R2:W5:Y:S01]  /*0440*/  @P4 LDG.E R26, desc[UR10][R22.64+0x18] ;  /* 0x0000180a161a4981 */ /* 0x000562000c1e1900 */
[----:B0-----:R-:W-:-:S03]  /*0450*/  IMAD.WIDE R20, R10, 0x4, R14 ;  /* 0x000000040a147825 */ /* 0x001fc600078e020e */
[----:B------:R-:W4:Y:S04]  /*0460*/  @!P0 LDG.E R9, desc[UR10][R12.64+0x8] ;  /* 0x0000080a0c098981 */ /* 0x000f28000c1e1900 */
[----:B------:R-:W5:Y:S04]  /*0470*/  @!P3 LDG.E R11, desc[UR10][R12.64+0xc] ;  /* 0x00000c0a0c0bb981 */ /* 0x000f68000c1e1900 */
[----:B------:R-:W5:Y:S04]  /*0480*/  @!P2 LDG.E R24, desc[UR10][R12.64+0x10] ;  /* 0x0000100a0c18a981 */ /* 0x000f68000c1e1900 */
[----:B------:R-:W5:Y:S01]  /*0490*/  @!P5 LDG.E R27, desc[UR10][R12.64+0x1c] ;  /* 0x00001c0a0c1bd981 */ /* 0x000f62000c1e1900 */
[----:B---3--:R-:W-:Y:S01]  /*04a0*/  FFMA R29, R28, R16, R29 ;  /* 0x000000101c1d7223 */ /* 0x008fe2000000001d */
[----:B------:R-:W-:-:S02]  /*04b0*/  IMAD.WIDE R16, R10, 0x4, R20 ;  /* 0x000000040a107825 */ /* 0x000fc400078e0214 */
[----:B------:R-:W4:Y:S02]  /*04c0*/  LDG.E R20, desc[UR10][R20.64] ;  /* 0x0000000a14147981 */ /* 0x000f24000c1e1900 */
[----:B-1----:R-:W-:-:S04]  /*04d0*/  IMAD.WIDE R14, R10, 0x4, R16 ;  /* 0x000000040a0e7825 */ /* 0x002fc800078e0210 */
[----:B--2---:R-:W-:Y:S01]  /*04e0*/  FFMA R29, R18, R19, R29 ;  /* 0x00000013121d7223 */ /* 0x004fe2000000001d */
[----:B------:R0:W5:Y:S01]  /*04f0*/  LDG.E R28, desc[UR10][R16.64] ;  /* 0x0000000a101c7981 */ /* 0x000162000c1e1900 */
[----:B------:R-:W-:-:S03]  /*0500*/  IMAD.WIDE R18, R10, 0x4, R14 ;  /* 0x000000040a127825 */ /* 0x000fc600078e020e */
[----:B------:R-:W2:Y:S04]  /*0510*/  @!P1 LDG.E R25, desc[UR10][R12.64+0x14] ;  /* 0x0000140a0c199981 */ /* 0x000ea8000c1e1900 */
[----:B------:R-:W3:Y:S01]  /*0520*/  LDG.E R15, desc[UR10][R14.64] ;  /* 0x0000000a0e0f7981 */ /* 0x000ee2000c1e1900 */
[----:B------:R-:W-:-:S03]  /*0530*/  IMAD.WIDE R22, R10, 0x4, R18 ;  /* 0x000000040a167825 */ /* 0x000fc600078e0212 */
[----:B------:R-:W2:Y:S01]  /*0540*/  LDG.E R18, desc[UR10][R18.64] ;  /* 0x0000000a12127981 */ /* 0x000ea2000c1e1900 */
[----:B0-----:R-:W-:-:S03]  /*0550*/  IMAD.WIDE R16, R10, 0x4, R22 ;  /* 0x000000040a107825 */ /* 0x001fc600078e0216 */
[----:B------:R-:W2:Y:S04]  /*0560*/  LDG.E R21, desc[UR10][R22.64] ;  /* 0x0000000a16157981 */ /* 0x000ea8000c1e1900 */
[----:B------:R-:W2:Y:S04]  /*0570*/  @!P4 LDG.E R26, desc[UR10][R12.64+0x18] ;  /* 0x0000180a0c1ac981 */ /* 0x000ea8000c1e1900 */
[----:B------:R-:W2:Y:S01]  /*0580*/  LDG.E R16, desc[UR10][R16.64] ;  /* 0x0000000a10107981 */ /* 0x000ea2000c1e1900 */
[----:B------:R-:W-:-:S04]  /*0590*/  UIADD3 UR5, UPT, UPT, UR5, 0x8, URZ ;  /* 0x0000000805057890 */ /* 0x000fc8000fffe0ff */
[----:B------:R-:W-:Y:S01]  /*05a0*/  UISETP.NE.AND UP1, UPT, UR5, UR4, UPT ;  /* 0x000000040500728c */ /* 0x000fe2000bf25270 */
[----:B------:R-:W-:Y:S02]  /*05b0*/  LEA R7, R10, R7, 0x3 ;  /* 0x000000070a077211 */ /* 0x000fe400078e18ff */
[----:B------:R-:W-:Y:S02]  /*05c0*/  IADD3 R2, PT, PT, R2, 0x8, RZ ;  /* 0x0000000802027810 */ /* 0x000fe40007ffe0ff */
[----:B------:R-:W-:Y:S01]  /*05d0*/  IADD3 R8, PT, PT, R8, 0x8, RZ ;  /* 0x0000000808087810 */ /* 0x000fe20007ffe0ff */
[----:B----4-:R-:W-:-:S04]  /*05e0*/  FFMA R9, R20, R9, R29 ;  /* 0x0000000914097223 */ /* 0x010fc8000000001d */
[----:B-----5:R-:W-:-:S04]  /*05f0*/  FFMA R28, R28, R11, R9 ;  /* 0x0000000b1c1c7223 */ /* 0x020fc80000000009 */
[----:B---3--:R-:W-:-:S04]  /*0600*/  FFMA R15, R15, R24, R28 ;  /* 0x000000180f0f7223 */ /* 0x008fc8000000001c */
[----:B--2---:R-:W-:-:S04]  /*0610*/  FFMA R14, R18, R25, R15 ;  /* 0x00000019120e7223 */ /* 0x004fc8000000000f */
[----:B------:R-:W-:-:S04]  /*0620*/  FFMA R21, R21, R26, R14 ;  /* 0x0000001a15157223 */ /* 0x000fc8000000000e */
[----:B------:R-:W-:Y:S01]  /*0630*/  FFMA R29, R16, R27, R21 ;  /* 0x0000001b101d7223 */ /* 0x000fe20000000015 */
[----:B------:R-:W-:Y:S06]  /*0640*/  BRA.U UP1, `(.L_x_19) ;  /* 0xfffffff901f07547 */ /* 0x000fec000b83ffff */
.L_x_18:
[----:B------:R-:W-:Y:S05]  /*0650*/  BRA.U !UP0, `(.L_x_17) ;  /* 0x0000000508587547 */ /* 0x000fea000b800000 */
[----:B------:R-:W0:Y:S01]  /*0660*/  LDCU UR5, c[0x0][0x3ac] ;  /* 0x00007580ff0577ac */ /* 0x000e220008000800 */
[----:B------:R-:W-:Y:S02]  /*0670*/  UISETP.GE.U32.AND UP0, UPT, UR6, 0x4, UPT ;  /* 0x000000040600788c */ /* 0x000fe4000bf06070 */
[----:B0-----:R-:W-:-:S04]  /*0680*/  ULOP3.LUT UR7, UR5, 0x3, URZ, 0xc0, !UPT ;  /* 0x0000000305077892 */ /* 0x001fc8000f8ec0ff */
[----:B------:R-:W-:-:S03]  /*0690*/  UISETP.NE.AND UP1, UPT, UR7, URZ, UPT ;  /* 0x000000ff0700728c */ /* 0x000fc6000bf25270 */
[----:B------:R-:W-:Y:S08]  /*06a0*/  BRA.U !UP0, `(.L_x_20) ;  /* 0x0000000108947547 */ /* 0x000ff0000b800000 */
[----:B------:R-:W0:Y:S01]  /*06b0*/  LDC.64 R14, c[0x0][0x388] ;  /* 0x0000e200ff0e7b82 */ /* 0x000e220000000a00 */
[----:B------:R-:W-:Y:S02]  /*06c0*/  UIADD3 UR6, UPT, UPT, UR4, 0x1, URZ ;  /* 0x0000000104067890 */ /* 0x000fe4000fffe0ff */
[C---:B------:R-:W-:Y:S01]  /*06d0*/  ISETP.LE.AND P0, PT, R4.reuse, UR4, PT ;  /* 0x0000000404007c0c */ /* 0x040fe2000bf03270 */
[----:B------:R-:W-:Y:S02]  /*06e0*/  UIADD3 UR8, UPT, UPT, UR4, 0x2, URZ ;  /* 0x0000000204087890 */ /* 0x000fe4000fffe0ff */
[----:B------:R-:W-:Y:S02]  /*06f0*/  IADD3 R7, PT, PT, R5, UR4, RZ ;  /* 0x0000000405077c10 */ /* 0x000fe4000fffe0ff */
[C---:B------:R-:W-:Y:S01]  /*0700*/  ISETP.LE.AND P1, PT, R4.reuse, UR6, PT ;  /* 0x0000000604007c0c */ /* 0x040fe2000bf23270 */
[----:B------:R-:W-:Y:S01]  /*0710*/  UIADD3 UR6, UPT, UPT, UR4, 0x3, URZ ;  /* 0x0000000304067890 */ /* 0x000fe2000fffe0ff */
[C---:B------:R-:W-:Y:S01]  /*0720*/  ISETP.LE.AND P2, PT, R4.reuse, UR8, PT ;  /* 0x0000000804007c0c */ /* 0x040fe2000bf43270 */
[----:B------:R-:W1:Y:S04]  /*0730*/  LDC R19, c[0x0][0x3b0] ;  /* 0x0000ec00ff137b82 */ /* 0x000e680000000800 */
[----:B------:R-:W-:-:S04]  /*0740*/  ISETP.LE.AND P3, PT, R4, UR6, PT ;  /* 0x0000000604007c0c */ /* 0x000fc8000bf63270 */
[----:B------:R-:W2:Y:S01]  /*0750*/  LDC.64 R10, c[0x0][0x390] ;  /* 0x0000e400ff0a7b82 */ /* 0x000ea20000000a00 */
[----:B0-----:R-:W-:-:S07]  /*0760*/  IMAD.WIDE R14, R7, 0x4, R14 ;  /* 0x00000004070e7825 */ /* 0x001fce00078e020e */
[----:B------:R-:W0:Y:S01]  /*0770*/  LDC.64 R8, c[0x0][0x380] ;  /* 0x0000e000ff087b82 */ /* 0x000e220000000a00 */
[----:B------:R-:W3:Y:S04]  /*0780*/  @P0 LDG.E R16, desc[UR10][R14.64] ;  /* 0x0000000a0e100981 */ /* 0x000ee8000c1e1900 */
[----:B------:R-:W4:Y:S04]  /*0790*/  @P1 LDG.E R7, desc[UR10][R14.64+0x4] ;  /* 0x0000040a0e071981 */ /* 0x000f28000c1e1900 */
[----:B------:R-:W5:Y:S04]  /*07a0*/  @P2 LDG.E R2, desc[UR10][R14.64+0x8] ;  /* 0x0000080a0e022981 */ /* 0x000f68000c1e1900 */
[----:B------:R0:W5:Y:S01]  /*07b0*/  @P3 LDG.E R17, desc[UR10][R14.64+0xc] ;  /* 0x00000c0a0e113981 */ /* 0x000162000c1e1900 */
[----:B-1----:R-:W-:-:S04]  /*07c0*/  IMAD R13, R19, UR4, R3 ;  /* 0x00000004130d7c24 */ /* 0x002fc8000f8e0203 */
[----:B--2---:R-:W-:Y:S01]  /*07d0*/  IMAD.WIDE R10, R13, 0x4, R10 ;  /* 0x000000040d0a7825 */ /* 0x004fe200078e020a */
[----:B------:R-:W-:-:S05]  /*07e0*/  IADD3 R13, PT, PT, R6, UR4, RZ ;  /* 0x00000004060d7c10 */ /* 0x000fca000fffe0ff */
[----:B0-----:R-:W-:-:S04]  /*07f0*/  IMAD.WIDE R8, R13, 0x4, R8 ;  /* 0x000000040d087825 */ /* 0x001fc800078e0208 */
[C---:B------:R-:W-:Y:S02]  /*0800*/  IMAD.WIDE R12, R19.reuse, 0x4, R10 ;  /* 0x00000004130c7825 */ /* 0x040fe400078e020a */
[----:B------:R-:W3:Y:S02]  /*0810*/  LDG.E R10, desc[UR10][R10.64] ;  /* 0x0000000a0a0a7981 */ /* 0x000ee4000c1e1900 */
[C---:B------:R-:W-:Y:S02]  /*0820*/  IMAD.WIDE R14, R19.reuse, 0x4, R12 ;  /* 0x00000004130e7825 */ /* 0x040fe400078e020c */
[----:B------:R-:W4:Y:S02]  /*0830*/  LDG.E R12, desc[UR10][R12.64] ;  /* 0x0000000a0c0c7981 */ /* 0x000f24000c1e1900 */
[----:B------:R-:W-:Y:S02]  /*0840*/  IMAD.WIDE R18, R19, 0x4, R14 ;  /* 0x0000000413127825 */ /* 0x000fe400078e020e */
[----:B------:R-:W5:Y:S04]  /*0850*/  LDG.E R15, desc[UR10][R14.64] ;  /* 0x0000000a0e0f7981 */ /* 0x000f68000c1e1900 */
[----:B------:R-:W2:Y:S04]  /*0860*/  LDG.E R18, desc[UR10][R18.64] ;  /* 0x0000000a12127981 */ /* 0x000ea8000c1e1900 */
[----:B------:R-:W3:Y:S04]  /*0870*/  @!P0 LDG.E R16, desc[UR10][R8.64] ;  /* 0x0000000a08108981 */ /* 0x000ee8000c1e1900 */
[----:B------:R-:W4:Y:S04]  /*0880*/  @!P1 LDG.E R7, desc[UR10][R8.64+0x4] ;  /* 0x0000040a08079981 */ /* 0x000f28000c1e1900 */
[----:B------:R-:W5:Y:S04]  /*0890*/  @!P2 LDG.E R2, desc[UR10][R8.64+0x8] ;  /* 0x0000080a0802a981 */ /* 0x000f68000c1e1900 */
[----:B------:R-:W2:Y:S01]  /*08a0*/  @!P3 LDG.E R17, desc[UR10][R8.64+0xc] ;  /* 0x00000c0a0811b981 */ /* 0x000ea2000c1e1900 */
[----:B------:R-:W-:Y:S01]  /*08b0*/  UIADD3 UR4, UPT, UPT, UR4, 0x4, URZ ;  /* 0x0000000404047890 */ /* 0x000fe2000fffe0ff */
[----:B---3--:R-:W-:-:S04]  /*08c0*/  FFMA R29, R10, R16, R29 ;  /* 0x000000100a1d7223 */ /* 0x008fc8000000001d */
[----:B----4-:R-:W-:-:S04]  /*08d0*/  FFMA R10, R12, R7, R29 ;  /* 0x000000070c0a7223 */ /* 0x010fc8000000001d */
[----:B-----5:R-:W-:-:S04]  /*08e0*/  FFMA R29, R15, R2, R10 ;  /* 0x000000020f1d7223 */ /* 0x020fc8000000000a */
[----:B--2---:R-:W-:-:S07]  /*08f0*/  FFMA R29, R18, R17, R29 ;  /* 0x00000011121d7223 */ /* 0x004fce000000001d */
.L_x_20:
[----:B------:R-:W-:Y:S05]  /*0900*/  BRA.U !UP1, `(.L_x_17) ;  /* 0x0000000109ac7547 */ /* 0x000fea000b800000 */
[----:B------:R-:W-:Y:S02]  /*0910*/  UISETP.NE.AND UP0, UPT, UR7, 0x1, UPT ;  /* 0x000000010700788c */ /* 0x000fe4000bf05270 */
[----:B------:R-:W-:-:S04]  /*0920*/  ULOP3.LUT UR5, UR5, 0x1, URZ, 0xc0, !UPT ;  /* 0x0000000105057892 */ /* 0x000fc8000f8ec0ff */
[----:B------:R-:W-:-:S03]  /*0930*/  UISETP.NE.U32.AND UP1, UPT, UR5, 0x1, UPT ;  /* 0x000000010500788c */ /* 0x000fc6000bf25070 */
[----:B------:R-:W-:Y:S08]  /*0940*/  BRA.U !UP0, `(.L_x_21) ;  /* 0x00000001085c7547 */ /* 0x000ff0000b800000 */
[----:B------:R-:W0:Y:S01]  /*0950*/  LDC.64 R8, c[0x0][0x388] ;  /* 0x0000e200ff087b82 */ /* 0x000e220000000a00 */
[----:B------:R-:W-:Y:S02]  /*0960*/  UIADD3 UR5, UPT, UPT, UR4, 0x1, URZ ;  /* 0x0000000104057890 */ /* 0x000fe4000fffe0ff */
[C---:B------:R-:W-:Y:S02]  /*0970*/  ISETP.LE.AND P0, PT, R4.reuse, UR4, PT ;  /* 0x0000000404007c0c */ /* 0x040fe4000bf03270 */
[----:B------:R-:W-:Y:S02]  /*0980*/  IADD3 R13, PT, PT, R5, UR4, RZ ;  /* 0x00000004050d7c10 */ /* 0x000fe4000fffe0ff */
[----:B------:R-:W-:Y:S01]  /*0990*/  ISETP.LE.AND P1, PT, R4, UR5, PT ;  /* 0x0000000504007c0c */ /* 0x000fe2000bf23270 */
[----:B------:R-:W1:Y:S08]  /*09a0*/  LDC R16, c[0x0][0x3b0] ;  /* 0x0000ec00ff107b82 */ /* 0x000e700000000800 */
[----:B------:R-:W2:Y:S01]  /*09b0*/  LDC.64 R10, c[0x0][0x390] ;  /* 0x0000e400ff0a7b82 */ /* 0x000ea20000000a00 */
[----:B0-----:R-:W-:-:S07]  /*09c0*/  IMAD.WIDE R12, R13, 0x4, R8 ;  /* 0x000000040d0c7825 */ /* 0x001fce00078e0208 */
[----:B------:R-:W0:Y:S01]  /*09d0*/  LDC.64 R8, c[0x0][0x380] ;  /* 0x0000e000ff087b82 */ /* 0x000e220000000a00 */
[----:B------:R-:W3:Y:S04]  /*09e0*/  @P0 LDG.E R2, desc[UR10][R12.64] ;  /* 0x0000000a0c020981 */ /* 0x000ee8000c1e1900 */
[----:B------:R-:W4:Y:S01]  /*09f0*/  @P1 LDG.E R7, desc[UR10][R12.64+0x4] ;  /* 0x0000040a0c071981 */ /* 0x000f22000c1e1900 */
[----:B-1----:R-:W-:Y:S01]  /*0a00*/  IMAD R15, R16, UR4, R3 ;  /* 0x00000004100f7c24 */ /* 0x002fe2000f8e0203 */
[----:B------:R-:W-:-:S03]  /*0a10*/  IADD3 R17, PT, PT, R6, UR4, RZ ;  /* 0x0000000406117c10 */ /* 0x000fc6000fffe0ff */
[----:B--2---:R-:W-:-:S04]  /*0a20*/  IMAD.WIDE R14, R15, 0x4, R10 ;  /* 0x000000040f0e7825 */ /* 0x004fc800078e020a */
[----:B0-----:R-:W-:-:S04]  /*0a30*/  IMAD.WIDE R10, R17, 0x4, R8 ;  /* 0x00000004110a7825 */ /* 0x001fc800078e0208 */
[----:B------:R-:W-:Y:S02]  /*0a40*/  IMAD.WIDE R8, R16, 0x4, R14 ;  /* 0x0000000410087825 */ /* 0x000fe400078e020e */
[----:B------:R-:W3:Y:S04]  /*0a50*/  LDG.E R14, desc[UR10][R14.64] ;  /* 0x0000000a0e0e7981 */ /* 0x000ee8000c1e1900 */
[----:B------:R-:W4:Y:S04]  /*0a60*/  LDG.E R8, desc[UR10][R8.64] ;  /* 0x0000000a08087981 */ /* 0x000f28000c1e1900 */
[----:B------:R-:W3:Y:S04]  /*0a70*/  @!P0 LDG.E R2, desc[UR10][R10.64] ;  /* 0x0000000a0a028981 */ /* 0x000ee8000c1e1900 */
[----:B------:R-:W4:Y:S01]  /*0a80*/  @!P1 LDG.E R7, desc[UR10][R10.64+0x4] ;  /* 0x0000040a0a079981 */ /* 0x000f22000c1e1900 */
[----:B------:R-:W-:Y:S01]  /*0a90*/  UIADD3 UR4, UPT, UPT, UR4, 0x2, URZ ;  /* 0x0000000204047890 */ /* 0x000fe2000fffe0ff */
[----:B---3--:R-:W-:-:S04]  /*0aa0*/  FFMA R29, R14, R2, R29 ;  /* 0x000000020e1d7223 */ /* 0x008fc8000000001d */
[----:B----4-:R-:W-:-:S07]  /*0ab0*/  FFMA R29, R8, R7, R29 ;  /* 0x00000007081d7223 */ /* 0x010fce000000001d */
.L_x_21:
[----:B------:R-:W-:Y:S05]  /*0ac0*/  BRA.U UP1, `(.L_x_17) ;  /* 0x00000001013c7547 */ /* 0x000fea000b800000 */
[----:B------:R-:W-:Y:S01]  /*0ad0*/  ISETP.LE.AND P0, PT, R4, UR4, PT ;  /* 0x0000000404007c0c */ /* 0x000fe2000bf03270 */
[----:B------:R-:W0:-:S12]  /*0ae0*/  LDC R12, c[0x0][0x3b0] ;  /* 0x0000ec00ff0c7b82 */ /* 0x000e180000000800 */
[----:B------:R-:W1:Y:S01]  /*0af0*/  @P0 LDC.64 R8, c[0x0][0x388] ;  /* 0x0000e200ff080b82 */ /* 0x000e620000000a00 */
[----:B------:R-:W-:-:S07]  /*0b00*/  @P0 IADD3 R5, PT, PT, R5, UR4, RZ ;  /* 0x0000000405050c10 */ /* 0x000fce000fffe0ff */
[----:B------:R-:W2:Y:S01]  /*0b10*/  @!P0 LDC.64 R10, c[0x0][0x380] ;  /* 0x0000e000ff0a8b82 */ /* 0x000ea20000000a00 */
[----:B-1----:R-:W-:-:S07]  /*0b20*/  @P0 IMAD.WIDE R4, R5, 0x4, R8 ;  /* 0x0000000405040825 */ /* 0x002fce00078e0208 */
[----:B------:R-:W1:Y:S01]  /*0b30*/  LDC.64 R8, c[0x0][0x390] ;  /* 0x0000e400ff087b82 */ /* 0x000e620000000a00 */
[----:B------:R-:W3:Y:S01]  /*0b40*/  @P0 LDG.E R2, desc[UR10][R4.64] ;  /* 0x0000000a04020981 */ /* 0x000ee2000c1e1900 */
[----:B------:R-:W-:Y:S01]  /*0b50*/  @!P0 IADD3 R7, PT, PT, R6, UR4, RZ ;  /* 0x0000000406078c10 */ /* 0x000fe2000fffe0ff */
[----:B0-----:R-:W-:-:S04]  /*0b60*/  IMAD R13, R12, UR4, R3 ;  /* 0x000000040c0d7c24 */ /* 0x001fc8000f8e0203 */
[----:B--2---:R-:W-:-:S04]  /*0b70*/  @!P0 IMAD.WIDE R6, R7, 0x4, R10 ;  /* 0x0000000407068825 */ /* 0x004fc800078e020a */
[----:B-1----:R-:W-:-:S06]  /*0b80*/  IMAD.WIDE R8, R13, 0x4, R8 ;  /* 0x000000040d087825 */ /* 0x002fcc00078e0208 */
[----:B------:R-:W3:Y:S04]  /*0b90*/  LDG.E R8, desc[UR10][R8.64] ;  /* 0x0000000a08087981 */ /* 0x000ee8000c1e1900 */
[----:B------:R-:W3:Y:S02]  /*0ba0*/  @!P0 LDG.E R2, desc[UR10][R6.64] ;  /* 0x0000000a06028981 */ /* 0x000ee4000c1e1900 */
[----:B---3--:R-:W-:-:S07]  /*0bb0*/  FFMA R29, R8, R2, R29 ;  /* 0x00000002081d7223 */ /* 0x008fce000000001d */
.L_x_17:
[----:B------:R-:W0:Y:S01]  /*0bc0*/  LDC.64 R4, c[0x0][0x398] ;  /* 0x0000e600ff047b82 */ /* 0x000e220000000a00 */
[----:B------:R-:W1:Y:S07]  /*0bd0*/  LDCU UR4, c[0x0][0x3b0] ;  /* 0x00007600ff0477ac */ /* 0x000e6e0008000800 */
[----:B------:R-:W2:Y:S01]  /*0be0*/  LDC.64 R6, c[0x0][0x3a0] ;  /* 0x0000e800ff067b82 */ /* 0x000ea20000000a00 */
[----:B0-----:R-:W-:-:S06]  /*0bf0*/  IMAD.WIDE.U32 R4, R3, 0x4, R4 ;  /* 0x0000000403047825 */ /* 0x001fcc00078e0004 */
[----:B------:R-:W3:Y:S01]  /*0c00*/  LDG.E R4, desc[UR10][R4.64] ;  /* 0x0000000a04047981 */ /* 0x000ee2000c1e1900 */
[----:B-1----:R-:W-:-:S04]  /*0c10*/  IMAD R3, R0, UR4, R3 ;  /* 0x0000000400037c24 */ /* 0x002fc8000f8e0203 */
[----:B--2---:R-:W-:-:S04]  /*0c20*/  IMAD.WIDE R2, R3, 0x4, R6 ;  /* 0x0000000403027825 */ /* 0x004fc800078e0206 */
[----:B---3--:R-:W-:-:S05]  /*0c30*/  FADD R29, R4, R29 ;  /* 0x0000001d041d7221 */ /* 0x008fca0000000000 */
[----:B------:R-:W-:Y:S01]  /*0c40*/  STG.E desc[UR10][R2.64], R29 ;  /* 0x0000001d02007986 */ /* 0x000fe2000c10190a */
[----:B------:R-:W-:Y:S05]  /*0c50*/  EXIT ;  /* 0x000000000000794d */ /* 0x000fea0003800000 */
.L_x_22:
        /* <DEDUP_REMOVED lines=10> */
.L_x_25:


//--------------------- .nv.shared.reserved.0     --------------------------
	.section	.nv.shared.reserved.0,"aw",@nobits
	.weak		__nv_reservedSMEM_offset_0_alias
	.size		__nv_reservedSMEM_offset_0_alias, 0, 64
	.other		__nv_reservedSMEM_offset_0_alias,@"STO_CUDA_RESERVED_SHARED STV_DEFAULT"
__nv_reservedSMEM_offset_0_alias:
	.zero		0
	.zero		64


//--------------------- .nv.constant0._Z12lstm_eltwisePfS_S_iii --------------------------
	.section	.nv.constant0._Z12lstm_eltwisePfS_S_iii,"a",@progbits
	.sectionflags	@""
	.align	4
.nv.constant0._Z12lstm_eltwisePfS_S_iii:
	.zero		932


//--------------------- .nv.constant0._Z9lstm_gemmPfS_S_S_S_iiiiii --------------------------
	.section	.nv.constant0._Z9lstm_gemmPfS_S_S_S_iiiiii,"a",@progbits
	.sectionflags	@""
	.align	4
.nv.constant0._Z9lstm_gemmPfS_S_S_S_iiiiii:
	.zero		960


//--------------------- SYMBOLS --------------------------

	.type		.nv.reservedSmem.offset0,@object
	.size		.nv.reservedSmem.offset0,0x4
